//
// Generated by NVIDIA NVVM Compiler
//
// Compiler Build ID: CL-36424714
// Cuda compilation tools, release 13.0, V13.0.88
// Based on NVVM 20.0.0
//

.version 9.0
.target sm_100
.address_size 64

	// .globl	_Z9compute_BPKfS0_S0_Pfi
// _ZZ11find_argminPKfPiPfiE7min_val has been demoted
// _ZZ11find_argminPKfPiPfiE7min_idx has been demoted
.global .align 4 .f32 d_min;
.global .align 4 .u32 d_changed;
.global .align 4 .f32 d_epsilon;
.global .align 4 .u32 d_found;
.global .align 4 .u32 d_flag;
.global .align 4 .u32 d_b_kl_neg;
// _ZZ18find_most_negativePKfiPiS1_E6s_rows has been demoted
// _ZZ18find_most_negativePKfiPiS1_E6s_cols has been demoted
.global .align 1 .b8 _ZN34_INTERNAL_f3a2675c_4_k_cu_3a6ab9e94cuda3std3__45__cpo5beginE[1];
.global .align 1 .b8 _ZN34_INTERNAL_f3a2675c_4_k_cu_3a6ab9e94cuda3std3__45__cpo3endE[1];
.global .align 1 .b8 _ZN34_INTERNAL_f3a2675c_4_k_cu_3a6ab9e94cuda3std3__45__cpo6cbeginE[1];
.global .align 1 .b8 _ZN34_INTERNAL_f3a2675c_4_k_cu_3a6ab9e94cuda3std3__45__cpo4cendE[1];
.global .align 1 .b8 _ZN34_INTERNAL_f3a2675c_4_k_cu_3a6ab9e94cuda3std3__45__cpo6rbeginE[1];
.global .align 1 .b8 _ZN34_INTERNAL_f3a2675c_4_k_cu_3a6ab9e94cuda3std3__45__cpo4rendE[1];
.global .align 1 .b8 _ZN34_INTERNAL_f3a2675c_4_k_cu_3a6ab9e94cuda3std3__45__cpo7crbeginE[1];
.global .align 1 .b8 _ZN34_INTERNAL_f3a2675c_4_k_cu_3a6ab9e94cuda3std3__45__cpo5crendE[1];
.global .align 1 .b8 _ZN34_INTERNAL_f3a2675c_4_k_cu_3a6ab9e94cuda3std3__436_GLOBAL__N__f3a2675c_4_k_cu_3a6ab9e96ignoreE[1];
.global .align 1 .b8 _ZN34_INTERNAL_f3a2675c_4_k_cu_3a6ab9e94cuda3std3__419piecewise_constructE[1];
.global .align 1 .b8 _ZN34_INTERNAL_f3a2675c_4_k_cu_3a6ab9e94cuda3std3__48in_placeE[1];
.global .align 1 .b8 _ZN34_INTERNAL_f3a2675c_4_k_cu_3a6ab9e94cuda3std3__420unreachable_sentinelE[1];
.global .align 1 .b8 _ZN34_INTERNAL_f3a2675c_4_k_cu_3a6ab9e94cuda3std3__47nulloptE[1];
.global .align 1 .b8 _ZN34_INTERNAL_f3a2675c_4_k_cu_3a6ab9e94cuda3std3__48unexpectE[1];
.global .align 1 .b8 _ZN34_INTERNAL_f3a2675c_4_k_cu_3a6ab9e94cuda3std6ranges3__45__cpo4swapE[1];
.global .align 1 .b8 _ZN34_INTERNAL_f3a2675c_4_k_cu_3a6ab9e94cuda3std6ranges3__45__cpo9iter_moveE[1];
.global .align 1 .b8 _ZN34_INTERNAL_f3a2675c_4_k_cu_3a6ab9e94cuda3std6ranges3__45__cpo5beginE[1];
.global .align 1 .b8 _ZN34_INTERNAL_f3a2675c_4_k_cu_3a6ab9e94cuda3std6ranges3__45__cpo3endE[1];
.global .align 1 .b8 _ZN34_INTERNAL_f3a2675c_4_k_cu_3a6ab9e94cuda3std6ranges3__45__cpo6cbeginE[1];
.global .align 1 .b8 _ZN34_INTERNAL_f3a2675c_4_k_cu_3a6ab9e94cuda3std6ranges3__45__cpo4cendE[1];
.global .align 1 .b8 _ZN34_INTERNAL_f3a2675c_4_k_cu_3a6ab9e94cuda3std6ranges3__45__cpo7advanceE[1];
.global .align 1 .b8 _ZN34_INTERNAL_f3a2675c_4_k_cu_3a6ab9e94cuda3std6ranges3__45__cpo9iter_swapE[1];
.global .align 1 .b8 _ZN34_INTERNAL_f3a2675c_4_k_cu_3a6ab9e94cuda3std6ranges3__45__cpo4nextE[1];
.global .align 1 .b8 _ZN34_INTERNAL_f3a2675c_4_k_cu_3a6ab9e94cuda3std6ranges3__45__cpo4prevE[1];
.global .align 1 .b8 _ZN34_INTERNAL_f3a2675c_4_k_cu_3a6ab9e94cuda3std6ranges3__45__cpo4dataE[1];
.global .align 1 .b8 _ZN34_INTERNAL_f3a2675c_4_k_cu_3a6ab9e94cuda3std6ranges3__45__cpo5cdataE[1];
.global .align 1 .b8 _ZN34_INTERNAL_f3a2675c_4_k_cu_3a6ab9e94cuda3std6ranges3__45__cpo4sizeE[1];
.global .align 1 .b8 _ZN34_INTERNAL_f3a2675c_4_k_cu_3a6ab9e94cuda3std6ranges3__45__cpo5ssizeE[1];
.global .align 1 .b8 _ZN34_INTERNAL_f3a2675c_4_k_cu_3a6ab9e94cuda3std6ranges3__45__cpo8distanceE[1];
.global .align 1 .b8 _ZN34_INTERNAL_f3a2675c_4_k_cu_3a6ab9e96thrust24THRUST_300001_SM_1000_NS6system6detail10sequential3seqE[1];
.global .align 1 .b8 _ZN34_INTERNAL_f3a2675c_4_k_cu_3a6ab9e96thrust24THRUST_300001_SM_1000_NS12placeholders2_1E[1];
.global .align 1 .b8 _ZN34_INTERNAL_f3a2675c_4_k_cu_3a6ab9e96thrust24THRUST_300001_SM_1000_NS12placeholders2_2E[1];
.global .align 1 .b8 _ZN34_INTERNAL_f3a2675c_4_k_cu_3a6ab9e96thrust24THRUST_300001_SM_1000_NS12placeholders2_3E[1];
.global .align 1 .b8 _ZN34_INTERNAL_f3a2675c_4_k_cu_3a6ab9e96thrust24THRUST_300001_SM_1000_NS12placeholders2_4E[1];
.global .align 1 .b8 _ZN34_INTERNAL_f3a2675c_4_k_cu_3a6ab9e96thrust24THRUST_300001_SM_1000_NS12placeholders2_5E[1];
.global .align 1 .b8 _ZN34_INTERNAL_f3a2675c_4_k_cu_3a6ab9e96thrust24THRUST_300001_SM_1000_NS12placeholders2_6E[1];
.global .align 1 .b8 _ZN34_INTERNAL_f3a2675c_4_k_cu_3a6ab9e96thrust24THRUST_300001_SM_1000_NS12placeholders2_7E[1];
.global .align 1 .b8 _ZN34_INTERNAL_f3a2675c_4_k_cu_3a6ab9e96thrust24THRUST_300001_SM_1000_NS12placeholders2_8E[1];
.global .align 1 .b8 _ZN34_INTERNAL_f3a2675c_4_k_cu_3a6ab9e96thrust24THRUST_300001_SM_1000_NS12placeholders2_9E[1];
.global .align 1 .b8 _ZN34_INTERNAL_f3a2675c_4_k_cu_3a6ab9e96thrust24THRUST_300001_SM_1000_NS12placeholders3_10E[1];
.extern .shared .align 16 .b8 s_vals[];
.extern .shared .align 16 .b8 sdata[];

.visible .entry _Z9compute_BPKfS0_S0_Pfi(
	.param .u64 .ptr .align 1 _Z9compute_BPKfS0_S0_Pfi_param_0,
	.param .u64 .ptr .align 1 _Z9compute_BPKfS0_S0_Pfi_param_1,
	.param .u64 .ptr .align 1 _Z9compute_BPKfS0_S0_Pfi_param_2,
	.param .u64 .ptr .align 1 _Z9compute_BPKfS0_S0_Pfi_param_3,
	.param .u32 _Z9compute_BPKfS0_S0_Pfi_param_4
)
{
	.reg .pred 	%p<2>;
	.reg .b32 	%r<12>;
	.reg .b32 	%f<6>;
	.reg .b64 	%rd<16>;

	ld.param.u64 	%rd1, [_Z9compute_BPKfS0_S0_Pfi_param_0];
	ld.param.u64 	%rd2, [_Z9compute_BPKfS0_S0_Pfi_param_1];
	ld.param.u64 	%rd3, [_Z9compute_BPKfS0_S0_Pfi_param_2];
	ld.param.u64 	%rd4, [_Z9compute_BPKfS0_S0_Pfi_param_3];
	ld.param.u32 	%r3, [_Z9compute_BPKfS0_S0_Pfi_param_4];
	mov.u32 	%r4, %ctaid.y;
	mov.u32 	%r5, %ntid.y;
	mov.u32 	%r6, %tid.y;
	mad.lo.s32 	%r1, %r4, %r5, %r6;
	mov.u32 	%r7, %ctaid.x;
	mov.u32 	%r8, %ntid.x;
	mov.u32 	%r9, %tid.x;
	mad.lo.s32 	%r2, %r7, %r8, %r9;
	max.s32 	%r10, %r1, %r2;
	setp.ge.s32 	%p1, %r10, %r3;
	@%p1 bra 	$L__BB0_2;
	cvta.to.global.u64 	%rd5, %rd1;
	cvta.to.global.u64 	%rd6, %rd2;
	cvta.to.global.u64 	%rd7, %rd3;
	cvta.to.global.u64 	%rd8, %rd4;
	mad.lo.s32 	%r11, %r3, %r2, %r1;
	mul.wide.s32 	%rd9, %r11, 4;
	add.s64 	%rd10, %rd5, %rd9;
	ld.global.f32 	%f1, [%rd10];
	mul.wide.u32 	%rd11, %r1, 4;
	add.s64 	%rd12, %rd6, %rd11;
	ld.global.f32 	%f2, [%rd12];
	sub.f32 	%f3, %f1, %f2;
	mul.wide.s32 	%rd13, %r2, 4;
	add.s64 	%rd14, %rd7, %rd13;
	ld.global.f32 	%f4, [%rd14];
	sub.f32 	%f5, %f3, %f4;
	add.s64 	%rd15, %rd8, %rd9;
	st.global.f32 	[%rd15], %f5;
$L__BB0_2:
	ret;

}
	// .globl	_Z11find_argminPKfPiPfi
.visible .entry _Z11find_argminPKfPiPfi(
	.param .u64 .ptr .align 1 _Z11find_argminPKfPiPfi_param_0,
	.param .u64 .ptr .align 1 _Z11find_argminPKfPiPfi_param_1,
	.param .u64 .ptr .align 1 _Z11find_argminPKfPiPfi_param_2,
	.param .u32 _Z11find_argminPKfPiPfi_param_3
)
{
	.reg .pred 	%p<7>;
	.reg .b32 	%r<20>;
	.reg .b32 	%f<8>;
	.reg .b64 	%rd<12>;
	// demoted variable
	.shared .align 4 .b8 _ZZ11find_argminPKfPiPfiE7min_val[1024];
	// demoted variable
	.shared .align 4 .b8 _ZZ11find_argminPKfPiPfiE7min_idx[1024];
	ld.param.u64 	%rd1, [_Z11find_argminPKfPiPfi_param_0];
	ld.param.u64 	%rd2, [_Z11find_argminPKfPiPfi_param_1];
	ld.param.u64 	%rd3, [_Z11find_argminPKfPiPfi_param_2];
	ld.param.u32 	%r10, [_Z11find_argminPKfPiPfi_param_3];
	mov.u32 	%r1, %tid.x;
	mov.u32 	%r2, %ctaid.x;
	mov.u32 	%r19, %ntid.x;
	mad.lo.s32 	%r4, %r2, %r19, %r1;
	mul.lo.s32 	%r11, %r10, %r10;
	setp.ge.s32 	%p1, %r4, %r11;
	mov.f32 	%f7, 0f7F7FFFFF;
	@%p1 bra 	$L__BB1_2;
	cvta.to.global.u64 	%rd4, %rd1;
	mul.wide.s32 	%rd5, %r4, 4;
	add.s64 	%rd6, %rd4, %rd5;
	ld.global.f32 	%f7, [%rd6];
$L__BB1_2:
	shl.b32 	%r12, %r1, 2;
	mov.u32 	%r13, _ZZ11find_argminPKfPiPfiE7min_val;
	add.s32 	%r5, %r13, %r12;
	st.shared.f32 	[%r5], %f7;
	mov.u32 	%r14, _ZZ11find_argminPKfPiPfiE7min_idx;
	add.s32 	%r6, %r14, %r12;
	st.shared.u32 	[%r6], %r4;
	bar.sync 	0;
	setp.lt.u32 	%p2, %r19, 2;
	@%p2 bra 	$L__BB1_7;
$L__BB1_3:
	mov.u32 	%r7, %r19;
	shr.u32 	%r19, %r7, 1;
	setp.ge.u32 	%p3, %r1, %r19;
	@%p3 bra 	$L__BB1_6;
	shl.b32 	%r9, %r19, 2;
	add.s32 	%r15, %r5, %r9;
	ld.shared.f32 	%f3, [%r15];
	ld.shared.f32 	%f5, [%r5];
	setp.geu.f32 	%p4, %f3, %f5;
	@%p4 bra 	$L__BB1_6;
	st.shared.f32 	[%r5], %f3;
	add.s32 	%r16, %r6, %r9;
	ld.shared.u32 	%r17, [%r16];
	st.shared.u32 	[%r6], %r17;
$L__BB1_6:
	bar.sync 	0;
	setp.gt.u32 	%p5, %r7, 3;
	@%p5 bra 	$L__BB1_3;
$L__BB1_7:
	setp.ne.s32 	%p6, %r1, 0;
	@%p6 bra 	$L__BB1_9;
	ld.shared.f32 	%f6, [_ZZ11find_argminPKfPiPfiE7min_val];
	cvta.to.global.u64 	%rd7, %rd3;
	mul.wide.u32 	%rd8, %r2, 4;
	add.s64 	%rd9, %rd7, %rd8;
	st.global.f32 	[%rd9], %f6;
	ld.shared.u32 	%r18, [_ZZ11find_argminPKfPiPfiE7min_idx];
	cvta.to.global.u64 	%rd10, %rd2;
	add.s64 	%rd11, %rd10, %rd8;
	st.global.u32 	[%rd11], %r18;
$L__BB1_9:
	ret;

}
	// .globl	_Z16solve_1bc_kerneliPKiPiS1_PKfS1_S1_
.visible .entry _Z16solve_1bc_kerneliPKiPiS1_PKfS1_S1_(
	.param .u32 _Z16solve_1bc_kerneliPKiPiS1_PKfS1_S1__param_0,
	.param .u64 .ptr .align 1 _Z16solve_1bc_kerneliPKiPiS1_PKfS1_S1__param_1,
	.param .u64 .ptr .align 1 _Z16solve_1bc_kerneliPKiPiS1_PKfS1_S1__param_2,
	.param .u64 .ptr .align 1 _Z16solve_1bc_kerneliPKiPiS1_PKfS1_S1__param_3,
	.param .u64 .ptr .align 1 _Z16solve_1bc_kerneliPKiPiS1_PKfS1_S1__param_4,
	.param .u64 .ptr .align 1 _Z16solve_1bc_kerneliPKiPiS1_PKfS1_S1__param_5,
	.param .u64 .ptr .align 1 _Z16solve_1bc_kerneliPKiPiS1_PKfS1_S1__param_6
)
{
	.reg .pred 	%p<10>;
	.reg .b32 	%r<22>;
	.reg .b32 	%f<2>;
	.reg .b64 	%rd<19>;

	ld.param.u32 	%r3, [_Z16solve_1bc_kerneliPKiPiS1_PKfS1_S1__param_0];
	ld.param.u64 	%rd3, [_Z16solve_1bc_kerneliPKiPiS1_PKfS1_S1__param_1];
	ld.param.u64 	%rd4, [_Z16solve_1bc_kerneliPKiPiS1_PKfS1_S1__param_2];
	ld.param.u64 	%rd5, [_Z16solve_1bc_kerneliPKiPiS1_PKfS1_S1__param_4];
	ld.param.u64 	%rd6, [_Z16solve_1bc_kerneliPKiPiS1_PKfS1_S1__param_5];
	ld.param.u64 	%rd7, [_Z16solve_1bc_kerneliPKiPiS1_PKfS1_S1__param_6];
	mov.u32 	%r4, %ctaid.y;
	mov.u32 	%r5, %ntid.y;
	mov.u32 	%r6, %tid.y;
	mad.lo.s32 	%r1, %r4, %r5, %r6;
	mov.u32 	%r7, %ctaid.x;
	mov.u32 	%r8, %ntid.x;
	mov.u32 	%r9, %tid.x;
	mad.lo.s32 	%r2, %r7, %r8, %r9;
	max.s32 	%r10, %r1, %r2;
	setp.ge.s32 	%p1, %r10, %r3;
	@%p1 bra 	$L__BB2_11;
	cvta.to.global.u64 	%rd8, %rd6;
	cvta.to.global.u64 	%rd9, %rd7;
	mul.wide.s32 	%rd10, %r2, 4;
	add.s64 	%rd1, %rd9, %rd10;
	ld.global.u32 	%r11, [%rd1];
	setp.eq.s32 	%p2, %r11, %r3;
	mul.wide.u32 	%rd11, %r1, 4;
	add.s64 	%rd2, %rd8, %rd11;
	@%p2 bra 	$L__BB2_5;
	mad.lo.s32 	%r12, %r2, %r3, %r1;
	cvta.to.global.u64 	%rd12, %rd3;
	mul.wide.s32 	%rd13, %r12, 4;
	add.s64 	%rd14, %rd12, %rd13;
	ld.global.u32 	%r13, [%rd14];
	setp.ne.s32 	%p3, %r13, 1;
	@%p3 bra 	$L__BB2_5;
	atom.relaxed.global.cas.b32 	%r14, [%rd2], %r3, %r2;
	setp.ne.s32 	%p4, %r14, %r3;
	@%p4 bra 	$L__BB2_5;
	mov.b32 	%r15, 1;
	st.global.u32 	[d_changed], %r15;
$L__BB2_5:
	cvta.to.global.u64 	%rd15, %rd4;
	ld.global.u32 	%r16, [%rd15];
	setp.eq.s32 	%p5, %r1, %r16;
	@%p5 bra 	$L__BB2_11;
	ld.global.u32 	%r17, [%rd2];
	setp.eq.s32 	%p6, %r17, %r3;
	@%p6 bra 	$L__BB2_11;
	ld.global.u32 	%r18, [%rd1];
	setp.ne.s32 	%p7, %r18, %r3;
	@%p7 bra 	$L__BB2_11;
	mad.lo.s32 	%r19, %r2, %r3, %r1;
	cvta.to.global.u64 	%rd16, %rd5;
	mul.wide.s32 	%rd17, %r19, 4;
	add.s64 	%rd18, %rd16, %rd17;
	ld.global.f32 	%f1, [%rd18];
	setp.neu.f32 	%p8, %f1, 0f00000000;
	@%p8 bra 	$L__BB2_11;
	atom.global.min.s32 	%r20, [%rd1], %r1;
	setp.le.s32 	%p9, %r20, %r1;
	@%p9 bra 	$L__BB2_11;
	mov.b32 	%r21, 1;
	st.global.u32 	[d_changed], %r21;
$L__BB2_11:
	ret;

}
	// .globl	_Z15set_array_valuePiii
.visible .entry _Z15set_array_valuePiii(
	.param .u64 .ptr .align 1 _Z15set_array_valuePiii_param_0,
	.param .u32 _Z15set_array_valuePiii_param_1,
	.param .u32 _Z15set_array_valuePiii_param_2
)
{
	.reg .pred 	%p<2>;
	.reg .b32 	%r<7>;
	.reg .b64 	%rd<5>;

	ld.param.u64 	%rd1, [_Z15set_array_valuePiii_param_0];
	ld.param.u32 	%r2, [_Z15set_array_valuePiii_param_1];
	ld.param.u32 	%r3, [_Z15set_array_valuePiii_param_2];
	mov.u32 	%r4, %ctaid.x;
	mov.u32 	%r5, %ntid.x;
	mov.u32 	%r6, %tid.x;
	mad.lo.s32 	%r1, %r4, %r5, %r6;
	setp.ge.s32 	%p1, %r1, %r3;
	@%p1 bra 	$L__BB3_2;
	cvta.to.global.u64 	%rd2, %rd1;
	mul.wide.s32 	%rd3, %r1, 4;
	add.s64 	%rd4, %rd2, %rd3;
	st.global.u32 	[%rd4], %r2;
$L__BB3_2:
	ret;

}
	// .globl	_Z12update_dualsPiS_PfS0_i
.visible .entry _Z12update_dualsPiS_PfS0_i(
	.param .u64 .ptr .align 1 _Z12update_dualsPiS_PfS0_i_param_0,
	.param .u64 .ptr .align 1 _Z12update_dualsPiS_PfS0_i_param_1,
	.param .u64 .ptr .align 1 _Z12update_dualsPiS_PfS0_i_param_2,
	.param .u64 .ptr .align 1 _Z12update_dualsPiS_PfS0_i_param_3,
	.param .u32 _Z12update_dualsPiS_PfS0_i_param_4
)
{
	.reg .pred 	%p<4>;
	.reg .b32 	%r<8>;
	.reg .b32 	%f<7>;
	.reg .b64 	%rd<17>;

	ld.param.u64 	%rd1, [_Z12update_dualsPiS_PfS0_i_param_0];
	ld.param.u64 	%rd2, [_Z12update_dualsPiS_PfS0_i_param_1];
	ld.param.u64 	%rd3, [_Z12update_dualsPiS_PfS0_i_param_2];
	ld.param.u64 	%rd4, [_Z12update_dualsPiS_PfS0_i_param_3];
	ld.param.u32 	%r2, [_Z12update_dualsPiS_PfS0_i_param_4];
	mov.u32 	%r3, %ctaid.x;
	mov.u32 	%r4, %ntid.x;
	mov.u32 	%r5, %tid.x;
	mad.lo.s32 	%r1, %r3, %r4, %r5;
	setp.ge.s32 	%p1, %r1, %r2;
	@%p1 bra 	$L__BB4_5;
	cvta.to.global.u64 	%rd5, %rd1;
	mul.wide.s32 	%rd6, %r1, 4;
	add.s64 	%rd7, %rd5, %rd6;
	ld.global.u32 	%r6, [%rd7];
	setp.eq.s32 	%p2, %r6, %r2;
	@%p2 bra 	$L__BB4_3;
	ld.global.f32 	%f1, [d_epsilon];
	cvta.to.global.u64 	%rd8, %rd3;
	add.s64 	%rd10, %rd8, %rd6;
	ld.global.f32 	%f2, [%rd10];
	add.f32 	%f3, %f1, %f2;
	st.global.f32 	[%rd10], %f3;
$L__BB4_3:
	cvta.to.global.u64 	%rd11, %rd2;
	add.s64 	%rd13, %rd11, %rd6;
	ld.global.u32 	%r7, [%rd13];
	setp.eq.s32 	%p3, %r7, %r2;
	@%p3 bra 	$L__BB4_5;
	ld.global.f32 	%f4, [d_epsilon];
	cvta.to.global.u64 	%rd14, %rd4;
	add.s64 	%rd16, %rd14, %rd6;
	ld.global.f32 	%f5, [%rd16];
	sub.f32 	%f6, %f5, %f4;
	st.global.f32 	[%rd16], %f6;
$L__BB4_5:
	ret;

}
	// .globl	_Z11init_minvalv
.visible .entry _Z11init_minvalv()
{
	.reg .b32 	%r<2>;

	mov.b32 	%r1, 2139095040;
	st.global.u32 	[d_min], %r1;
	ret;

}
	// .globl	_Z18find_most_negativePKfiPiS1_
.visible .entry _Z18find_most_negativePKfiPiS1_(
	.param .u64 .ptr .align 1 _Z18find_most_negativePKfiPiS1__param_0,
	.param .u32 _Z18find_most_negativePKfiPiS1__param_1,
	.param .u64 .ptr .align 1 _Z18find_most_negativePKfiPiS1__param_2,
	.param .u64 .ptr .align 1 _Z18find_most_negativePKfiPiS1__param_3
)
{
	.reg .pred 	%p<12>;
	.reg .b32 	%r<45>;
	.reg .b32 	%f<10>;
	.reg .b64 	%rd<9>;
	// demoted variable
	.shared .align 4 .b8 _ZZ18find_most_negativePKfiPiS1_E6s_rows[1024];
	// demoted variable
	.shared .align 4 .b8 _ZZ18find_most_negativePKfiPiS1_E6s_cols[1024];
	ld.param.u64 	%rd1, [_Z18find_most_negativePKfiPiS1__param_0];
	ld.param.u32 	%r19, [_Z18find_most_negativePKfiPiS1__param_1];
	ld.param.u64 	%rd2, [_Z18find_most_negativePKfiPiS1__param_2];
	ld.param.u64 	%rd3, [_Z18find_most_negativePKfiPiS1__param_3];
	mov.u32 	%r21, %ctaid.y;
	mov.u32 	%r22, %ntid.y;
	mov.u32 	%r23, %tid.y;
	mad.lo.s32 	%r1, %r21, %r22, %r23;
	mov.u32 	%r24, %ctaid.x;
	mov.u32 	%r25, %ntid.x;
	mov.u32 	%r26, %tid.x;
	mad.lo.s32 	%r2, %r24, %r25, %r26;
	mad.lo.s32 	%r3, %r23, %r25, %r26;
	mul.lo.s32 	%r43, %r25, %r22;
	mov.b32 	%r41, -1;
	mov.f32 	%f9, 0f7F800000;
	max.s32 	%r27, %r1, %r2;
	setp.ge.s32 	%p1, %r27, %r19;
	mov.u32 	%r42, %r41;
	@%p1 bra 	$L__BB6_2;
	cvta.to.global.u64 	%rd4, %rd1;
	mad.lo.s32 	%r28, %r19, %r2, %r1;
	mul.wide.s32 	%rd5, %r28, 4;
	add.s64 	%rd6, %rd4, %rd5;
	ld.global.nc.f32 	%f7, [%rd6];
	setp.lt.f32 	%p2, %f7, 0f00000000;
	selp.f32 	%f9, %f7, 0f7F800000, %p2;
	selp.b32 	%r41, %r1, -1, %p2;
	selp.b32 	%r42, %r2, -1, %p2;
$L__BB6_2:
	shl.b32 	%r29, %r3, 2;
	mov.u32 	%r30, s_vals;
	add.s32 	%r9, %r30, %r29;
	st.shared.f32 	[%r9], %f9;
	mov.u32 	%r31, _ZZ18find_most_negativePKfiPiS1_E6s_rows;
	add.s32 	%r10, %r31, %r29;
	st.shared.u32 	[%r10], %r41;
	mov.u32 	%r32, _ZZ18find_most_negativePKfiPiS1_E6s_cols;
	add.s32 	%r11, %r32, %r29;
	st.shared.u32 	[%r11], %r42;
	bar.sync 	0;
	setp.lt.u32 	%p3, %r43, 2;
	@%p3 bra 	$L__BB6_7;
$L__BB6_3:
	mov.u32 	%r12, %r43;
	shr.u32 	%r43, %r12, 1;
	setp.ge.u32 	%p4, %r3, %r43;
	@%p4 bra 	$L__BB6_6;
	shl.b32 	%r14, %r43, 2;
	add.s32 	%r33, %r9, %r14;
	ld.shared.f32 	%f3, [%r33];
	ld.shared.f32 	%f8, [%r9];
	setp.geu.f32 	%p5, %f3, %f8;
	@%p5 bra 	$L__BB6_6;
	st.shared.f32 	[%r9], %f3;
	add.s32 	%r34, %r10, %r14;
	ld.shared.u32 	%r35, [%r34];
	st.shared.u32 	[%r10], %r35;
	add.s32 	%r36, %r11, %r14;
	ld.shared.u32 	%r37, [%r36];
	st.shared.u32 	[%r11], %r37;
$L__BB6_6:
	bar.sync 	0;
	setp.gt.u32 	%p6, %r12, 3;
	@%p6 bra 	$L__BB6_3;
$L__BB6_7:
	setp.ne.s32 	%p7, %r3, 0;
	@%p7 bra 	$L__BB6_14;
	ld.shared.f32 	%f4, [s_vals];
	setp.equ.f32 	%p8, %f4, 0f7F800000;
	@%p8 bra 	$L__BB6_14;
	mov.b32 	%r38, 1;
	st.global.u32 	[d_found], %r38;
	ld.global.u32 	%r44, [d_min];
	mov.b32 	%r16, %f4;
$L__BB6_10:
	mov.b32 	%f5, %r44;
	setp.ge.f32 	%p9, %f4, %f5;
	@%p9 bra 	$L__BB6_12;
	atom.relaxed.global.cas.b32 	%r18, [d_min], %r44, %r16;
	setp.ne.s32 	%p10, %r44, %r18;
	mov.u32 	%r44, %r18;
	@%p10 bra 	$L__BB6_10;
$L__BB6_12:
	setp.geu.f32 	%p11, %f4, %f5;
	@%p11 bra 	$L__BB6_14;
	ld.shared.u32 	%r39, [_ZZ18find_most_negativePKfiPiS1_E6s_rows];
	cvta.to.global.u64 	%rd7, %rd2;
	st.global.u32 	[%rd7], %r39;
	ld.shared.u32 	%r40, [_ZZ18find_most_negativePKfiPiS1_E6s_cols];
	cvta.to.global.u64 	%rd8, %rd3;
	st.global.u32 	[%rd8], %r40;
$L__BB6_14:
	ret;

}
	// .globl	_Z23find_min_valid_atomic2dPKfPKiS2_i
.visible .entry _Z23find_min_valid_atomic2dPKfPKiS2_i(
	.param .u64 .ptr .align 1 _Z23find_min_valid_atomic2dPKfPKiS2_i_param_0,
	.param .u64 .ptr .align 1 _Z23find_min_valid_atomic2dPKfPKiS2_i_param_1,
	.param .u64 .ptr .align 1 _Z23find_min_valid_atomic2dPKfPKiS2_i_param_2,
	.param .u32 _Z23find_min_valid_atomic2dPKfPKiS2_i_param_3
)
{
	.reg .pred 	%p<10>;
	.reg .b32 	%r<26>;
	.reg .b32 	%f<13>;
	.reg .b64 	%rd<13>;

	ld.param.u64 	%rd1, [_Z23find_min_valid_atomic2dPKfPKiS2_i_param_0];
	ld.param.u64 	%rd2, [_Z23find_min_valid_atomic2dPKfPKiS2_i_param_1];
	ld.param.u64 	%rd3, [_Z23find_min_valid_atomic2dPKfPKiS2_i_param_2];
	ld.param.u32 	%r8, [_Z23find_min_valid_atomic2dPKfPKiS2_i_param_3];
	mov.u32 	%r9, %ctaid.y;
	mov.u32 	%r10, %ntid.y;
	mov.u32 	%r11, %tid.y;
	mad.lo.s32 	%r1, %r9, %r10, %r11;
	mov.u32 	%r12, %ctaid.x;
	mov.u32 	%r13, %ntid.x;
	mov.u32 	%r14, %tid.x;
	mad.lo.s32 	%r2, %r12, %r13, %r14;
	mad.lo.s32 	%r3, %r11, %r13, %r14;
	mul.lo.s32 	%r25, %r13, %r10;
	max.s32 	%r15, %r1, %r2;
	setp.ge.s32 	%p1, %r15, %r8;
	mov.f32 	%f12, 0f7F800000;
	@%p1 bra 	$L__BB7_4;
	cvta.to.global.u64 	%rd4, %rd2;
	mul.wide.u32 	%rd5, %r1, 4;
	add.s64 	%rd6, %rd4, %rd5;
	ld.global.nc.u32 	%r16, [%rd6];
	setp.eq.s32 	%p2, %r16, %r8;
	@%p2 bra 	$L__BB7_4;
	cvta.to.global.u64 	%rd7, %rd3;
	mul.wide.s32 	%rd8, %r2, 4;
	add.s64 	%rd9, %rd7, %rd8;
	ld.global.nc.u32 	%r17, [%rd9];
	setp.ne.s32 	%p3, %r17, %r8;
	@%p3 bra 	$L__BB7_4;
	mad.lo.s32 	%r18, %r8, %r2, %r1;
	cvta.to.global.u64 	%rd10, %rd1;
	mul.wide.s32 	%rd11, %r18, 4;
	add.s64 	%rd12, %rd10, %rd11;
	ld.global.nc.f32 	%f7, [%rd12];
	setp.ge.f32 	%p4, %f7, 0f00000000;
	selp.f32 	%f12, %f7, 0f7F800000, %p4;
$L__BB7_4:
	shl.b32 	%r19, %r3, 2;
	mov.u32 	%r20, sdata;
	add.s32 	%r5, %r20, %r19;
	st.shared.f32 	[%r5], %f12;
	bar.sync 	0;
	setp.lt.u32 	%p5, %r25, 2;
	@%p5 bra 	$L__BB7_8;
$L__BB7_5:
	shr.u32 	%r7, %r25, 1;
	setp.ge.u32 	%p6, %r3, %r7;
	@%p6 bra 	$L__BB7_7;
	ld.shared.f32 	%f8, [%r5];
	shl.b32 	%r21, %r7, 2;
	add.s32 	%r22, %r5, %r21;
	ld.shared.f32 	%f9, [%r22];
	min.f32 	%f10, %f8, %f9;
	st.shared.f32 	[%r5], %f10;
$L__BB7_7:
	bar.sync 	0;
	setp.gt.u32 	%p7, %r25, 3;
	mov.u32 	%r25, %r7;
	@%p7 bra 	$L__BB7_5;
$L__BB7_8:
	setp.ne.s32 	%p8, %r3, 0;
	@%p8 bra 	$L__BB7_11;
	ld.shared.f32 	%f3, [sdata];
	setp.equ.f32 	%p9, %f3, 0f7F800000;
	@%p9 bra 	$L__BB7_11;
	mov.b32 	%r23, %f3;
	atom.global.min.u32 	%r24, [d_min], %r23;
$L__BB7_11:
	ret;

}
	// .globl	_Z13process_cyclePfS_PiPKiS2_iS0_S0_
.visible .entry _Z13process_cyclePfS_PiPKiS2_iS0_S0_(
	.param .u64 .ptr .align 1 _Z13process_cyclePfS_PiPKiS2_iS0_S0__param_0,
	.param .u64 .ptr .align 1 _Z13process_cyclePfS_PiPKiS2_iS0_S0__param_1,
	.param .u64 .ptr .align 1 _Z13process_cyclePfS_PiPKiS2_iS0_S0__param_2,
	.param .u64 .ptr .align 1 _Z13process_cyclePfS_PiPKiS2_iS0_S0__param_3,
	.param .u64 .ptr .align 1 _Z13process_cyclePfS_PiPKiS2_iS0_S0__param_4,
	.param .u32 _Z13process_cyclePfS_PiPKiS2_iS0_S0__param_5,
	.param .u64 .ptr .align 1 _Z13process_cyclePfS_PiPKiS2_iS0_S0__param_6,
	.param .u64 .ptr .align 1 _Z13process_cyclePfS_PiPKiS2_iS0_S0__param_7
)
{
	.reg .pred 	%p<3>;
	.reg .b32 	%r<18>;
	.reg .b32 	%f<4>;
	.reg .b64 	%rd<27>;

	ld.param.u64 	%rd6, [_Z13process_cyclePfS_PiPKiS2_iS0_S0__param_0];
	ld.param.u64 	%rd7, [_Z13process_cyclePfS_PiPKiS2_iS0_S0__param_1];
	ld.param.u64 	%rd8, [_Z13process_cyclePfS_PiPKiS2_iS0_S0__param_2];
	ld.param.u64 	%rd9, [_Z13process_cyclePfS_PiPKiS2_iS0_S0__param_3];
	ld.param.u64 	%rd10, [_Z13process_cyclePfS_PiPKiS2_iS0_S0__param_4];
	ld.param.u32 	%r8, [_Z13process_cyclePfS_PiPKiS2_iS0_S0__param_5];
	ld.param.u64 	%rd11, [_Z13process_cyclePfS_PiPKiS2_iS0_S0__param_6];
	ld.param.u64 	%rd12, [_Z13process_cyclePfS_PiPKiS2_iS0_S0__param_7];
	cvta.to.global.u64 	%rd1, %rd10;
	cvta.to.global.u64 	%rd2, %rd9;
	cvta.to.global.u64 	%rd3, %rd8;
	cvta.to.global.u64 	%rd4, %rd12;
	cvta.to.global.u64 	%rd5, %rd11;
	ld.global.u32 	%r16, [%rd5];
	ld.global.u32 	%r17, [%rd4];
$L__BB8_1:
	mad.lo.s32 	%r9, %r17, %r8, %r16;
	mul.wide.s32 	%rd13, %r9, 4;
	add.s64 	%rd14, %rd3, %rd13;
	mov.b32 	%r10, 1;
	st.global.u32 	[%rd14], %r10;
	mul.wide.s32 	%rd15, %r16, 4;
	add.s64 	%rd16, %rd2, %rd15;
	ld.global.u32 	%r17, [%rd16];
	mul.lo.s32 	%r6, %r17, %r8;
	add.s32 	%r11, %r6, %r16;
	mul.wide.s32 	%rd17, %r11, 4;
	add.s64 	%rd18, %rd3, %rd17;
	mov.b32 	%r12, 0;
	st.global.u32 	[%rd18], %r12;
	mul.wide.s32 	%rd19, %r17, 4;
	add.s64 	%rd20, %rd1, %rd19;
	ld.global.u32 	%r16, [%rd20];
	ld.global.u32 	%r13, [%rd5];
	setp.ne.s32 	%p1, %r16, %r13;
	@%p1 bra 	$L__BB8_1;
	ld.global.u32 	%r14, [%rd4];
	setp.ne.s32 	%p2, %r17, %r14;
	@%p2 bra 	$L__BB8_1;
	cvta.to.global.u64 	%rd21, %rd6;
	cvta.to.global.u64 	%rd22, %rd7;
	add.s32 	%r15, %r6, %r16;
	mul.wide.s32 	%rd23, %r15, 4;
	add.s64 	%rd24, %rd21, %rd23;
	ld.global.f32 	%f1, [%rd24];
	add.s64 	%rd26, %rd22, %rd19;
	ld.global.f32 	%f2, [%rd26];
	add.f32 	%f3, %f1, %f2;
	st.global.f32 	[%rd26], %f3;
	ret;

}
	// .globl	_Z16finalize_epsilonPKfiPiS1_
.visible .entry _Z16finalize_epsilonPKfiPiS1_(
	.param .u64 .ptr .align 1 _Z16finalize_epsilonPKfiPiS1__param_0,
	.param .u32 _Z16finalize_epsilonPKfiPiS1__param_1,
	.param .u64 .ptr .align 1 _Z16finalize_epsilonPKfiPiS1__param_2,
	.param .u64 .ptr .align 1 _Z16finalize_epsilonPKfiPiS1__param_3
)
{
	.reg .pred 	%p<2>;
	.reg .b32 	%r<5>;
	.reg .b32 	%f<7>;
	.reg .b64 	%rd<9>;

	ld.param.u64 	%rd1, [_Z16finalize_epsilonPKfiPiS1__param_0];
	ld.param.u32 	%r1, [_Z16finalize_epsilonPKfiPiS1__param_1];
	ld.param.u64 	%rd2, [_Z16finalize_epsilonPKfiPiS1__param_2];
	ld.param.u64 	%rd3, [_Z16finalize_epsilonPKfiPiS1__param_3];
	ld.global.f32 	%f6, [d_min];
	abs.f32 	%f4, %f6;
	setp.neu.f32 	%p1, %f4, 0f7F800000;
	@%p1 bra 	$L__BB9_2;
	cvta.to.global.u64 	%rd4, %rd3;
	cvta.to.global.u64 	%rd5, %rd2;
	cvta.to.global.u64 	%rd6, %rd1;
	ld.global.u32 	%r2, [%rd4];
	ld.global.u32 	%r3, [%rd5];
	mad.lo.s32 	%r4, %r2, %r1, %r3;
	mul.wide.s32 	%rd7, %r4, 4;
	add.s64 	%rd8, %rd6, %rd7;
	ld.global.f32 	%f5, [%rd8];
	neg.f32 	%f6, %f5;
$L__BB9_2:
	st.global.f32 	[d_epsilon], %f6;
	ret;

}
	// .globl	_Z8update_QPiPKiS1_
.visible .entry _Z8update_QPiPKiS1_(
	.param .u64 .ptr .align 1 _Z8update_QPiPKiS1__param_0,
	.param .u64 .ptr .align 1 _Z8update_QPiPKiS1__param_1,
	.param .u64 .ptr .align 1 _Z8update_QPiPKiS1__param_2
)
{
	.reg .b32 	%r<3>;
	.reg .b64 	%rd<9>;

	ld.param.u64 	%rd1, [_Z8update_QPiPKiS1__param_0];
	ld.param.u64 	%rd2, [_Z8update_QPiPKiS1__param_1];
	ld.param.u64 	%rd3, [_Z8update_QPiPKiS1__param_2];
	cvta.to.global.u64 	%rd4, %rd1;
	cvta.to.global.u64 	%rd5, %rd3;
	cvta.to.global.u64 	%rd6, %rd2;
	ld.global.u32 	%r1, [%rd6];
	ld.global.u32 	%r2, [%rd5];
	mul.wide.s32 	%rd7, %r2, 4;
	add.s64 	%rd8, %rd4, %rd7;
	st.global.u32 	[%rd8], %r1;
	ret;

}
	// .globl	_Z15reset_d_changedv
.visible .entry _Z15reset_d_changedv()
{
	.reg .b32 	%r<2>;

	mov.b32 	%r1, 0;
	st.global.u32 	[d_changed], %r1;
	ret;

}
	// .globl	_Z8check_RkPKiS0_S0_i
.visible .entry _Z8check_RkPKiS0_S0_i(
	.param .u64 .ptr .align 1 _Z8check_RkPKiS0_S0_i_param_0,
	.param .u64 .ptr .align 1 _Z8check_RkPKiS0_S0_i_param_1,
	.param .u64 .ptr .align 1 _Z8check_RkPKiS0_S0_i_param_2,
	.param .u32 _Z8check_RkPKiS0_S0_i_param_3
)
{
	.reg .pred 	%p<4>;
	.reg .b32 	%r<12>;
	.reg .b64 	%rd<9>;

	ld.param.u64 	%rd1, [_Z8check_RkPKiS0_S0_i_param_0];
	ld.param.u64 	%rd2, [_Z8check_RkPKiS0_S0_i_param_1];
	ld.param.u64 	%rd3, [_Z8check_RkPKiS0_S0_i_param_2];
	ld.param.u32 	%r4, [_Z8check_RkPKiS0_S0_i_param_3];
	mov.u32 	%r5, %tid.x;
	mov.u32 	%r6, %ctaid.x;
	or.b32  	%r7, %r5, %r6;
	setp.ne.s32 	%p1, %r7, 0;
	@%p1 bra 	$L__BB12_4;
	cvta.to.global.u64 	%rd4, %rd2;
	cvta.to.global.u64 	%rd5, %rd1;
	ld.global.u32 	%r9, [%rd4];
	mul.wide.s32 	%rd6, %r9, 4;
	add.s64 	%rd7, %rd5, %rd6;
	ld.global.u32 	%r1, [%rd7];
	setp.eq.s32 	%p2, %r1, %r4;
	mov.b32 	%r11, 0;
	@%p2 bra 	$L__BB12_3;
	cvta.to.global.u64 	%rd8, %rd3;
	ld.global.u32 	%r10, [%rd8];
	setp.ne.s32 	%p3, %r1, %r10;
	selp.u32 	%r11, 1, 0, %p3;
$L__BB12_3:
	st.global.u32 	[d_flag], %r11;
$L__BB12_4:
	ret;

}
	// .globl	_Z9check_bklPKfPKiS2_i
.visible .entry _Z9check_bklPKfPKiS2_i(
	.param .u64 .ptr .align 1 _Z9check_bklPKfPKiS2_i_param_0,
	.param .u64 .ptr .align 1 _Z9check_bklPKfPKiS2_i_param_1,
	.param .u64 .ptr .align 1 _Z9check_bklPKfPKiS2_i_param_2,
	.param .u32 _Z9check_bklPKfPKiS2_i_param_3
)
{
	.reg .pred 	%p<3>;
	.reg .b32 	%r<9>;
	.reg .b32 	%f<2>;
	.reg .b64 	%rd<9>;

	ld.param.u64 	%rd1, [_Z9check_bklPKfPKiS2_i_param_0];
	ld.param.u64 	%rd2, [_Z9check_bklPKfPKiS2_i_param_1];
	ld.param.u64 	%rd3, [_Z9check_bklPKfPKiS2_i_param_2];
	ld.param.u32 	%r1, [_Z9check_bklPKfPKiS2_i_param_3];
	mov.u32 	%r2, %tid.x;
	mov.u32 	%r3, %ctaid.x;
	or.b32  	%r4, %r2, %r3;
	setp.ne.s32 	%p1, %r4, 0;
	@%p1 bra 	$L__BB13_2;
	cvta.to.global.u64 	%rd4, %rd2;
	cvta.to.global.u64 	%rd5, %rd3;
	cvta.to.global.u64 	%rd6, %rd1;
	ld.global.u32 	%r5, [%rd4];
	ld.global.u32 	%r6, [%rd5];
	mad.lo.s32 	%r7, %r6, %r1, %r5;
	mul.wide.s32 	%rd7, %r7, 4;
	add.s64 	%rd8, %rd6, %rd7;
	ld.global.f32 	%f1, [%rd8];
	setp.lt.f32 	%p2, %f1, 0f00000000;
	selp.u32 	%r8, 1, 0, %p2;
	st.global.u32 	[d_b_kl_neg], %r8;
$L__BB13_2:
	ret;

}
	// .globl	_Z13reset_d_foundv
.visible .entry _Z13reset_d_foundv()
{
	.reg .pred 	%p<2>;
	.reg .b32 	%r<5>;

	mov.u32 	%r1, %tid.x;
	mov.u32 	%r2, %ctaid.x;
	or.b32  	%r3, %r1, %r2;
	setp.ne.s32 	%p1, %r3, 0;
	@%p1 bra 	$L__BB14_2;
	mov.b32 	%r4, 0;
	st.global.u32 	[d_found], %r4;
$L__BB14_2:
	ret;

}
	// .globl	_Z24check_feasible_conditionPKfPKiS0_S0_Pii
.visible .entry _Z24check_feasible_conditionPKfPKiS0_S0_Pii(
	.param .u64 .ptr .align 1 _Z24check_feasible_conditionPKfPKiS0_S0_Pii_param_0,
	.param .u64 .ptr .align 1 _Z24check_feasible_conditionPKfPKiS0_S0_Pii_param_1,
	.param .u64 .ptr .align 1 _Z24check_feasible_conditionPKfPKiS0_S0_Pii_param_2,
	.param .u64 .ptr .align 1 _Z24check_feasible_conditionPKfPKiS0_S0_Pii_param_3,
	.param .u64 .ptr .align 1 _Z24check_feasible_conditionPKfPKiS0_S0_Pii_param_4,
	.param .u32 _Z24check_feasible_conditionPKfPKiS0_S0_Pii_param_5
)
{
	.reg .pred 	%p<4>;
	.reg .b32 	%r<14>;
	.reg .b32 	%f<7>;
	.reg .b64 	%rd<19>;

	ld.param.u64 	%rd1, [_Z24check_feasible_conditionPKfPKiS0_S0_Pii_param_0];
	ld.param.u64 	%rd2, [_Z24check_feasible_conditionPKfPKiS0_S0_Pii_param_1];
	ld.param.u64 	%rd3, [_Z24check_feasible_conditionPKfPKiS0_S0_Pii_param_2];
	ld.param.u64 	%rd4, [_Z24check_feasible_conditionPKfPKiS0_S0_Pii_param_3];
	ld.param.u64 	%rd5, [_Z24check_feasible_conditionPKfPKiS0_S0_Pii_param_4];
	ld.param.u32 	%r4, [_Z24check_feasible_conditionPKfPKiS0_S0_Pii_param_5];
	mov.u32 	%r5, %ctaid.y;
	mov.u32 	%r6, %ntid.y;
	mov.u32 	%r7, %tid.y;
	mad.lo.s32 	%r1, %r5, %r6, %r7;
	mov.u32 	%r8, %ctaid.x;
	mov.u32 	%r9, %ntid.x;
	mov.u32 	%r10, %tid.x;
	mad.lo.s32 	%r2, %r8, %r9, %r10;
	max.s32 	%r11, %r1, %r2;
	setp.ge.s32 	%p1, %r11, %r4;
	@%p1 bra 	$L__BB15_4;
	cvta.to.global.u64 	%rd6, %rd2;
	mad.lo.s32 	%r3, %r4, %r2, %r1;
	mul.wide.s32 	%rd7, %r3, 4;
	add.s64 	%rd8, %rd6, %rd7;
	ld.global.u32 	%r12, [%rd8];
	setp.ne.s32 	%p2, %r12, 1;
	@%p2 bra 	$L__BB15_4;
	cvta.to.global.u64 	%rd9, %rd1;
	add.s64 	%rd11, %rd9, %rd7;
	ld.global.f32 	%f1, [%rd11];
	cvta.to.global.u64 	%rd12, %rd3;
	mul.wide.u32 	%rd13, %r1, 4;
	add.s64 	%rd14, %rd12, %rd13;
	ld.global.f32 	%f2, [%rd14];
	sub.f32 	%f3, %f1, %f2;
	cvta.to.global.u64 	%rd15, %rd4;
	mul.wide.s32 	%rd16, %r2, 4;
	add.s64 	%rd17, %rd15, %rd16;
	ld.global.f32 	%f4, [%rd17];
	sub.f32 	%f5, %f3, %f4;
	abs.f32 	%f6, %f5;
	setp.leu.f32 	%p3, %f6, 0f38D1B717;
	@%p3 bra 	$L__BB15_4;
	cvta.to.global.u64 	%rd18, %rd5;
	atom.global.exch.b32 	%r13, [%rd18], 1;
$L__BB15_4:
	ret;

}
	// .globl	_Z21check_slack_conditionPKfS0_S0_Pii
.visible .entry _Z21check_slack_conditionPKfS0_S0_Pii(
	.param .u64 .ptr .align 1 _Z21check_slack_conditionPKfS0_S0_Pii_param_0,
	.param .u64 .ptr .align 1 _Z21check_slack_conditionPKfS0_S0_Pii_param_1,
	.param .u64 .ptr .align 1 _Z21check_slack_conditionPKfS0_S0_Pii_param_2,
	.param .u64 .ptr .align 1 _Z21check_slack_conditionPKfS0_S0_Pii_param_3,
	.param .u32 _Z21check_slack_conditionPKfS0_S0_Pii_param_4
)
{
	.reg .pred 	%p<3>;
	.reg .b32 	%r<13>;
	.reg .b32 	%f<6>;
	.reg .b64 	%rd<15>;

	ld.param.u64 	%rd1, [_Z21check_slack_conditionPKfS0_S0_Pii_param_0];
	ld.param.u64 	%rd2, [_Z21check_slack_conditionPKfS0_S0_Pii_param_1];
	ld.param.u64 	%rd3, [_Z21check_slack_conditionPKfS0_S0_Pii_param_2];
	ld.param.u64 	%rd4, [_Z21check_slack_conditionPKfS0_S0_Pii_param_3];
	ld.param.u32 	%r3, [_Z21check_slack_conditionPKfS0_S0_Pii_param_4];
	mov.u32 	%r4, %ctaid.y;
	mov.u32 	%r5, %ntid.y;
	mov.u32 	%r6, %tid.y;
	mad.lo.s32 	%r1, %r4, %r5, %r6;
	mov.u32 	%r7, %ctaid.x;
	mov.u32 	%r8, %ntid.x;
	mov.u32 	%r9, %tid.x;
	mad.lo.s32 	%r2, %r7, %r8, %r9;
	max.s32 	%r10, %r1, %r2;
	setp.ge.s32 	%p1, %r10, %r3;
	@%p1 bra 	$L__BB16_3;
	cvta.to.global.u64 	%rd5, %rd1;
	cvta.to.global.u64 	%rd6, %rd2;
	cvta.to.global.u64 	%rd7, %rd3;
	mad.lo.s32 	%r11, %r3, %r2, %r1;
	mul.wide.s32 	%rd8, %r11, 4;
	add.s64 	%rd9, %rd5, %rd8;
	ld.global.f32 	%f1, [%rd9];
	mul.wide.u32 	%rd10, %r1, 4;
	add.s64 	%rd11, %rd6, %rd10;
	ld.global.f32 	%f2, [%rd11];
	sub.f32 	%f3, %f1, %f2;
	mul.wide.s32 	%rd12, %r2, 4;
	add.s64 	%rd13, %rd7, %rd12;
	ld.global.f32 	%f4, [%rd13];
	sub.f32 	%f5, %f3, %f4;
	setp.geu.f32 	%p2, %f5, 0fB8D1B717;
	@%p2 bra 	$L__BB16_3;
	cvta.to.global.u64 	%rd14, %rd4;
	atom.global.exch.b32 	%r12, [%rd14], 1;
$L__BB16_3:
	ret;

}
	// .globl	_ZN3cub18CUB_300001_SM_10006detail11EmptyKernelIvEEvv
.visible .entry _ZN3cub18CUB_300001_SM_10006detail11EmptyKernelIvEEvv()
{


	ret;

}


// ===== COMPILED SASS (sm_100) =====

	.target	sm_100

	.elftype	@"ET_EXEC"


//--------------------- .note.nv.tkinfo           --------------------------
	.section	.note.nv.tkinfo,"",@"SHT_NOTE"
	.sectionflags	@"SHF_NOTE_NV_TKINFO"
	.tkinfo
        /*0018*/ 	.word	0x00000002
        /*0030*/ 	.string	""
        /*0030*/ 	.string	"ptxas"
        /*0030*/ 	.string	"Cuda compilation tools, release 13.0, V13.0.88"
        /*0030*/ 	.string	"Build cuda_13.0.r13.0/compiler.36424714_0"
        /*0030*/ 	.string	"-arch sm_100 -m 64 "



//--------------------- .note.nv.cuinfo           --------------------------
	.section	.note.nv.cuinfo,"",@"SHT_NOTE"
	.sectionflags	@"SHF_NOTE_NV_CUINFO"
        /*0018*/ 	.short	0x0002
        /*001a*/ 	.short	0x0064
        /*001c*/ 	.short	0x0082
	.zero		2


//--------------------- .nv.info                  --------------------------
	.section	.nv.info,"",@"SHT_CUDA_INFO"
	.align	4


	//----- nvinfo : EIATTR_REGCOUNT
	.align		4
        /*0000*/ 	.byte	0x04, 0x2f
        /*0002*/ 	.short	(.L_47 - .L_46)
	.align		4
.L_46:
        /*0004*/ 	.word	index@(_Z9compute_BPKfS0_S0_Pfi)
        /*0008*/ 	.word	0x0000000e


	//----- nvinfo : EIATTR_FRAME_SIZE
	.align		4
.L_47:
        /*000c*/ 	.byte	0x04, 0x11
        /*000e*/ 	.short	(.L_49 - .L_48)
	.align		4
.L_48:
        /*0010*/ 	.word	index@(_Z9compute_BPKfS0_S0_Pfi)
        /*0014*/ 	.word	0x00000000


	//----- nvinfo : EIATTR_REGCOUNT
	.align		4
.L_49:
        /*0018*/ 	.byte	0x04, 0x2f
        /*001a*/ 	.short	(.L_51 - .L_50)
	.align		4
.L_50:
        /*001c*/ 	.word	index@(_Z11find_argminPKfPiPfi)
        /*0020*/ 	.word	0x0000000e


	//----- nvinfo : EIATTR_FRAME_SIZE
	.align		4
.L_51:
        /*0024*/ 	.byte	0x04, 0x11
        /*0026*/ 	.short	(.L_53 - .L_52)
	.align		4
.L_52:
        /*0028*/ 	.word	index@(_Z11find_argminPKfPiPfi)
        /*002c*/ 	.word	0x00000000


	//----- nvinfo : EIATTR_REGCOUNT
	.align		4
.L_53:
        /*0030*/ 	.byte	0x04, 0x2f
        /*0032*/ 	.short	(.L_55 - .L_54)
	.align		4
.L_54:
        /*0034*/ 	.word	index@(_Z16solve_1bc_kerneliPKiPiS1_PKfS1_S1_)
        /*0038*/ 	.word	0x00000010


	//----- nvinfo : EIATTR_FRAME_SIZE
	.align		4
.L_55:
        /*003c*/ 	.byte	0x04, 0x11
        /*003e*/ 	.short	(.L_57 - .L_56)
	.align		4
.L_56:
        /*0040*/ 	.word	index@(_Z16solve_1bc_kerneliPKiPiS1_PKfS1_S1_)
        /*0044*/ 	.word	0x00000000


	//----- nvinfo : EIATTR_REGCOUNT
	.align		4
.L_57:
        /*0048*/ 	.byte	0x04, 0x2f
        /*004a*/ 	.short	(.L_59 - .L_58)
	.align		4
.L_58:
        /*004c*/ 	.word	index@(_Z15set_array_valuePiii)
        /*0050*/ 	.word	0x0000000a


	//----- nvinfo : EIATTR_FRAME_SIZE
	.align		4
.L_59:
        /*0054*/ 	.byte	0x04, 0x11
        /*0056*/ 	.short	(.L_61 - .L_60)
	.align		4
.L_60:
        /*0058*/ 	.word	index@(_Z15set_array_valuePiii)
        /*005c*/ 	.word	0x00000000


	//----- nvinfo : EIATTR_REGCOUNT
	.align		4
.L_61:
        /*0060*/ 	.byte	0x04, 0x2f
        /*0062*/ 	.short	(.L_63 - .L_62)
	.align		4
.L_62:
        /*0064*/ 	.word	index@(_Z12update_dualsPiS_PfS0_i)
        /*0068*/ 	.word	0x00000010


	//----- nvinfo : EIATTR_FRAME_SIZE
	.align		4
.L_63:
        /*006c*/ 	.byte	0x04, 0x11
        /*006e*/ 	.short	(.L_65 - .L_64)
	.align		4
.L_64:
        /*0070*/ 	.word	index@(_Z12update_dualsPiS_PfS0_i)
        /*0074*/ 	.word	0x00000000


	//----- nvinfo : EIATTR_REGCOUNT
	.align		4
.L_65:
        /*0078*/ 	.byte	0x04, 0x2f
        /*007a*/ 	.short	(.L_67 - .L_66)
	.align		4
.L_66:
        /*007c*/ 	.word	index@(_Z11init_minvalv)
        /*0080*/ 	.word	0x00000008


	//----- nvinfo : EIATTR_FRAME_SIZE
	.align		4
.L_67:
        /*0084*/ 	.byte	0x04, 0x11
        /*0086*/ 	.short	(.L_69 - .L_68)
	.align		4
.L_68:
        /*0088*/ 	.word	index@(_Z11init_minvalv)
        /*008c*/ 	.word	0x00000000


	//----- nvinfo : EIATTR_REGCOUNT
	.align		4
.L_69:
        /*0090*/ 	.byte	0x04, 0x2f
        /*0092*/ 	.short	(.L_71 - .L_70)
	.align		4
.L_70:
        /*0094*/ 	.word	index@(_Z18find_most_negativePKfiPiS1_)
        /*0098*/ 	.word	0x0000000e


	//----- nvinfo : EIATTR_FRAME_SIZE
	.align		4
.L_71:
        /*009c*/ 	.byte	0x04, 0x11
        /*009e*/ 	.short	(.L_73 - .L_72)
	.align		4
.L_72:
        /*00a0*/ 	.word	index@(_Z18find_most_negativePKfiPiS1_)
        /*00a4*/ 	.word	0x00000000


	//----- nvinfo : EIATTR_REGCOUNT
	.align		4
.L_73:
        /*00a8*/ 	.byte	0x04, 0x2f
        /*00aa*/ 	.short	(.L_75 - .L_74)
	.align		4
.L_74:
        /*00ac*/ 	.word	index@(_Z23find_min_valid_atomic2dPKfPKiS2_i)
        /*00b0*/ 	.word	0x0000000a


	//----- nvinfo : EIATTR_FRAME_SIZE
	.align		4
.L_75:
        /*00b4*/ 	.byte	0x04, 0x11
        /*00b6*/ 	.short	(.L_77 - .L_76)
	.align		4
.L_76:
        /*00b8*/ 	.word	index@(_Z23find_min_valid_atomic2dPKfPKiS2_i)
        /*00bc*/ 	.word	0x00000000


	//----- nvinfo : EIATTR_REGCOUNT
	.align		4
.L_77:
        /*00c0*/ 	.byte	0x04, 0x2f
        /*00c2*/ 	.short	(.L_79 - .L_78)
	.align		4
.L_78:
        /*00c4*/ 	.word	index@(_Z13process_cyclePfS_PiPKiS2_iS0_S0_)
        /*00c8*/ 	.word	0x00000018


	//----- nvinfo : EIATTR_FRAME_SIZE
	.align		4
.L_79:
        /*00cc*/ 	.byte	0x04, 0x11
        /*00ce*/ 	.short	(.L_81 - .L_80)
	.align		4
.L_80:
        /*00d0*/ 	.word	index@(_Z13process_cyclePfS_PiPKiS2_iS0_S0_)
        /*00d4*/ 	.word	0x00000000


	//----- nvinfo : EIATTR_REGCOUNT
	.align		4
.L_81:
        /*00d8*/ 	.byte	0x04, 0x2f
        /*00da*/ 	.short	(.L_83 - .L_82)
	.align		4
.L_82:
        /*00dc*/ 	.word	index@(_Z16finalize_epsilonPKfiPiS1_)
        /*00e0*/ 	.word	0x0000000e


	//----- nvinfo : EIATTR_FRAME_SIZE
	.align		4
.L_83:
        /*00e4*/ 	.byte	0x04, 0x11
        /*00e6*/ 	.short	(.L_85 - .L_84)
	.align		4
.L_84:
        /*00e8*/ 	.word	index@(_Z16finalize_epsilonPKfiPiS1_)
        /*00ec*/ 	.word	0x00000000


	//----- nvinfo : EIATTR_REGCOUNT
	.align		4
.L_85:
        /*00f0*/ 	.byte	0x04, 0x2f
        /*00f2*/ 	.short	(.L_87 - .L_86)
	.align		4
.L_86:
        /*00f4*/ 	.word	index@(_Z8update_QPiPKiS1_)
        /*00f8*/ 	.word	0x0000000a


	//----- nvinfo : EIATTR_FRAME_SIZE
	.align		4
.L_87:
        /*00fc*/ 	.byte	0x04, 0x11
        /*00fe*/ 	.short	(.L_89 - .L_88)
	.align		4
.L_88:
        /*0100*/ 	.word	index@(_Z8update_QPiPKiS1_)
        /*0104*/ 	.word	0x00000000


	//----- nvinfo : EIATTR_REGCOUNT
	.align		4
.L_89:
        /*0108*/ 	.byte	0x04, 0x2f
        /*010a*/ 	.short	(.L_91 - .L_90)
	.align		4
.L_90:
        /*010c*/ 	.word	index@(_Z15reset_d_changedv)
        /*0110*/ 	.word	0x00000006


	//----- nvinfo : EIATTR_FRAME_SIZE
	.align		4
.L_91:
        /*0114*/ 	.byte	0x04, 0x11
        /*0116*/ 	.short	(.L_93 - .L_92)
	.align		4
.L_92:
        /*0118*/ 	.word	index@(_Z15reset_d_changedv)
        /*011c*/ 	.word	0x00000000


	//----- nvinfo : EIATTR_REGCOUNT
	.align		4
.L_93:
        /*0120*/ 	.byte	0x04, 0x2f
        /*0122*/ 	.short	(.L_95 - .L_94)
	.align		4
.L_94:
        /*0124*/ 	.word	index@(_Z8check_RkPKiS0_S0_i)
        /*0128*/ 	.word	0x0000000c


	//----- nvinfo : EIATTR_FRAME_SIZE
	.align		4
.L_95:
        /*012c*/ 	.byte	0x04, 0x11
        /*012e*/ 	.short	(.L_97 - .L_96)
	.align		4
.L_96:
        /*0130*/ 	.word	index@(_Z8check_RkPKiS0_S0_i)
        /*0134*/ 	.word	0x00000000


	//----- nvinfo : EIATTR_REGCOUNT
	.align		4
.L_97:
        /*0138*/ 	.byte	0x04, 0x2f
        /*013a*/ 	.short	(.L_99 - .L_98)
	.align		4
.L_98:
        /*013c*/ 	.word	index@(_Z9check_bklPKfPKiS2_i)
        /*0140*/ 	.word	0x0000000e


	//----- nvinfo : EIATTR_FRAME_SIZE
	.align		4
.L_99:
        /*0144*/ 	.byte	0x04, 0x11
        /*0146*/ 	.short	(.L_101 - .L_100)
	.align		4
.L_100:
        /*0148*/ 	.word	index@(_Z9check_bklPKfPKiS2_i)
        /*014c*/ 	.word	0x00000000


	//----- nvinfo : EIATTR_REGCOUNT
	.align		4
.L_101:
        /*0150*/ 	.byte	0x04, 0x2f
        /*0152*/ 	.short	(.L_103 - .L_102)
	.align		4
.L_102:
        /*0154*/ 	.word	index@(_Z13reset_d_foundv)
        /*0158*/ 	.word	0x00000006


	//----- nvinfo : EIATTR_FRAME_SIZE
	.align		4
.L_103:
        /*015c*/ 	.byte	0x04, 0x11
        /*015e*/ 	.short	(.L_105 - .L_104)
	.align		4
.L_104:
        /*0160*/ 	.word	index@(_Z13reset_d_foundv)
        /*0164*/ 	.word	0x00000000


	//----- nvinfo : EIATTR_REGCOUNT
	.align		4
.L_105:
        /*0168*/ 	.byte	0x04, 0x2f
        /*016a*/ 	.short	(.L_107 - .L_106)
	.align		4
.L_106:
        /*016c*/ 	.word	index@(_Z24check_feasible_conditionPKfPKiS0_S0_Pii)
        /*0170*/ 	.word	0x0000000e


	//----- nvinfo : EIATTR_FRAME_SIZE
	.align		4
.L_107:
        /*0174*/ 	.byte	0x04, 0x11
        /*0176*/ 	.short	(.L_109 - .L_108)
	.align		4
.L_108:
        /*0178*/ 	.word	index@(_Z24check_feasible_conditionPKfPKiS0_S0_Pii)
        /*017c*/ 	.word	0x00000000


	//----- nvinfo : EIATTR_REGCOUNT
	.align		4
.L_109:
        /*0180*/ 	.byte	0x04, 0x2f
        /*0182*/ 	.short	(.L_111 - .L_110)
	.align		4
.L_110:
        /*0184*/ 	.word	index@(_Z21check_slack_conditionPKfS0_S0_Pii)
        /*0188*/ 	.word	0x0000000e


	//----- nvinfo : EIATTR_FRAME_SIZE
	.align		4
.L_111:
        /*018c*/ 	.byte	0x04, 0x11
        /*018e*/ 	.short	(.L_113 - .L_112)
	.align		4
.L_112:
        /*0190*/ 	.word	index@(_Z21check_slack_conditionPKfS0_S0_Pii)
        /*0194*/ 	.word	0x00000000


	//----- nvinfo : EIATTR_REGCOUNT
	.align		4
.L_113:
        /*0198*/ 	.byte	0x04, 0x2f
        /*019a*/ 	.short	(.L_115 - .L_114)
	.align		4
.L_114:
        /*019c*/ 	.word	index@(_ZN3cub18CUB_300001_SM_10006detail11EmptyKernelIvEEvv)
        /*01a0*/ 	.word	0x00000004


	//----- nvinfo : EIATTR_FRAME_SIZE
	.align		4
.L_115:
        /*01a4*/ 	.byte	0x04, 0x11
        /*01a6*/ 	.short	(.L_117 - .L_116)
	.align		4
.L_116:
        /*01a8*/ 	.word	index@(_ZN3cub18CUB_300001_SM_10006detail11EmptyKernelIvEEvv)
        /*01ac*/ 	.word	0x00000000


	//----- nvinfo : EIATTR_MIN_STACK_SIZE
	.align		4
.L_117:
        /*01b0*/ 	.byte	0x04, 0x12
        /*01b2*/ 	.short	(.L_119 - .L_118)
	.align		4
.L_118:
        /*01b4*/ 	.word	index@(_ZN3cub18CUB_300001_SM_10006detail11EmptyKernelIvEEvv)
        /*01b8*/ 	.word	0x00000000


	//----- nvinfo : EIATTR_MIN_STACK_SIZE
	.align		4
.L_119:
        /*01bc*/ 	.byte	0x04, 0x12
        /*01be*/ 	.short	(.L_121 - .L_120)
	.align		4
.L_120:
        /*01c0*/ 	.word	index@(_Z21check_slack_conditionPKfS0_S0_Pii)
        /*01c4*/ 	.word	0x00000000


	//----- nvinfo : EIATTR_MIN_STACK_SIZE
	.align		4
.L_121:
        /*01c8*/ 	.byte	0x04, 0x12
        /*01ca*/ 	.short	(.L_123 - .L_122)
	.align		4
.L_122:
        /*01cc*/ 	.word	index@(_Z24check_feasible_conditionPKfPKiS0_S0_Pii)
        /*01d0*/ 	.word	0x00000000


	//----- nvinfo : EIATTR_MIN_STACK_SIZE
	.align		4
.L_123:
        /*01d4*/ 	.byte	0x04, 0x12
        /*01d6*/ 	.short	(.L_125 - .L_124)
	.align		4
.L_124:
        /*01d8*/ 	.word	index@(_Z13reset_d_foundv)
        /*01dc*/ 	.word	0x00000000


	//----- nvinfo : EIATTR_MIN_STACK_SIZE
	.align		4
.L_125:
        /*01e0*/ 	.byte	0x04, 0x12
        /*01e2*/ 	.short	(.L_127 - .L_126)
	.align		4
.L_126:
        /*01e4*/ 	.word	index@(_Z9check_bklPKfPKiS2_i)
        /*01e8*/ 	.word	0x00000000


	//----- nvinfo : EIATTR_MIN_STACK_SIZE
	.align		4
.L_127:
        /*01ec*/ 	.byte	0x04, 0x12
        /*01ee*/ 	.short	(.L_129 - .L_128)
	.align		4
.L_128:
        /*01f0*/ 	.word	index@(_Z8check_RkPKiS0_S0_i)
        /*01f4*/ 	.word	0x00000000


	//----- nvinfo : EIATTR_MIN_STACK_SIZE
	.align		4
.L_129:
        /*01f8*/ 	.byte	0x04, 0x12
        /*01fa*/ 	.short	(.L_131 - .L_130)
	.align		4
.L_130:
        /*01fc*/ 	.word	index@(_Z15reset_d_changedv)
        /*0200*/ 	.word	0x00000000


	//----- nvinfo : EIATTR_MIN_STACK_SIZE
	.align		4
.L_131:
        /*0204*/ 	.byte	0x04, 0x12
        /*0206*/ 	.short	(.L_133 - .L_132)
	.align		4
.L_132:
        /*0208*/ 	.word	index@(_Z8update_QPiPKiS1_)
        /*020c*/ 	.word	0x00000000


	//----- nvinfo : EIATTR_MIN_STACK_SIZE
	.align		4
.L_133:
        /*0210*/ 	.byte	0x04, 0x12
        /*0212*/ 	.short	(.L_135 - .L_134)
	.align		4
.L_134:
        /*0214*/ 	.word	index@(_Z16finalize_epsilonPKfiPiS1_)
        /*0218*/ 	.word	0x00000000


	//----- nvinfo : EIATTR_MIN_STACK_SIZE
	.align		4
.L_135:
        /*021c*/ 	.byte	0x04, 0x12
        /*021e*/ 	.short	(.L_137 - .L_136)
	.align		4
.L_136:
        /*0220*/ 	.word	index@(_Z13process_cyclePfS_PiPKiS2_iS0_S0_)
        /*0224*/ 	.word	0x00000000


	//----- nvinfo : EIATTR_MIN_STACK_SIZE
	.align		4
.L_137:
        /*0228*/ 	.byte	0x04, 0x12
        /*022a*/ 	.short	(.L_139 - .L_138)
	.align		4
.L_138:
        /*022c*/ 	.word	index@(_Z23find_min_valid_atomic2dPKfPKiS2_i)
        /*0230*/ 	.word	0x00000000


	//----- nvinfo : EIATTR_MIN_STACK_SIZE
	.align		4
.L_139:
        /*0234*/ 	.byte	0x04, 0x12
        /*0236*/ 	.short	(.L_141 - .L_140)
	.align		4
.L_140:
        /*0238*/ 	.word	index@(_Z18find_most_negativePKfiPiS1_)
        /*023c*/ 	.word	0x00000000


	//----- nvinfo : EIATTR_MIN_STACK_SIZE
	.align		4
.L_141:
        /*0240*/ 	.byte	0x04, 0x12
        /*0242*/ 	.short	(.L_143 - .L_142)
	.align		4
.L_142:
        /*0244*/ 	.word	index@(_Z11init_minvalv)
        /*0248*/ 	.word	0x00000000


	//----- nvinfo : EIATTR_MIN_STACK_SIZE
	.align		4
.L_143:
        /*024c*/ 	.byte	0x04, 0x12
        /*024e*/ 	.short	(.L_145 - .L_144)
	.align		4
.L_144:
        /*0250*/ 	.word	index@(_Z12update_dualsPiS_PfS0_i)
        /*0254*/ 	.word	0x00000000


	//----- nvinfo : EIATTR_MIN_STACK_SIZE
	.align		4
.L_145:
        /*0258*/ 	.byte	0x04, 0x12
        /*025a*/ 	.short	(.L_147 - .L_146)
	.align		4
.L_146:
        /*025c*/ 	.word	index@(_Z15set_array_valuePiii)
        /*0260*/ 	.word	0x00000000


	//----- nvinfo : EIATTR_MIN_STACK_SIZE
	.align		4
.L_147:
        /*0264*/ 	.byte	0x04, 0x12
        /*0266*/ 	.short	(.L_149 - .L_148)
	.align		4
.L_148:
        /*0268*/ 	.word	index@(_Z16solve_1bc_kerneliPKiPiS1_PKfS1_S1_)
        /*026c*/ 	.word	0x00000000


	//----- nvinfo : EIATTR_MIN_STACK_SIZE
	.align		4
.L_149:
        /*0270*/ 	.byte	0x04, 0x12
        /*0272*/ 	.short	(.L_151 - .L_150)
	.align		4
.L_150:
        /*0274*/ 	.word	index@(_Z11find_argminPKfPiPfi)
        /*0278*/ 	.word	0x00000000


	//----- nvinfo : EIATTR_MIN_STACK_SIZE
	.align		4
.L_151:
        /*027c*/ 	.byte	0x04, 0x12
        /*027e*/ 	.short	(.L_153 - .L_152)
	.align		4
.L_152:
        /*0280*/ 	.word	index@(_Z9compute_BPKfS0_S0_Pfi)
        /*0284*/ 	.word	0x00000000
.L_153:


//--------------------- .nv.compat                --------------------------
	.section	.nv.compat,"",@"SHT_CUDA_COMPAT_INFO"
	.align	4
        /*0000*/ 	.byte	0x02, 0x09, 0x00, 0x00, 0x02, 0x02, 0x01, 0x00, 0x02, 0x05, 0x05, 0x00, 0x03, 0x07, 0x01, 0x01
        /*0010*/ 	.byte	0x02, 0x03, 0x00, 0x00, 0x02, 0x06, 0x01, 0x00, 0x04, 0x0b, 0x08, 0x00, 0x01, 0x00, 0x00, 0x00
        /*0020*/ 	.byte	0x00, 0x00, 0x00, 0x00


//--------------------- .nv.info._ZN3cub18CUB_300001_SM_10006detail11EmptyKernelIvEEvv --------------------------
	.section	.nv.info._ZN3cub18CUB_300001_SM_10006detail11EmptyKernelIvEEvv,"",@"SHT_CUDA_INFO"
	.sectionflags	@""
	.align	4


	//----- nvinfo : EIATTR_CUDA_API_VERSION
	.align		4
        /*0000*/ 	.byte	0x04, 0x37
        /*0002*/ 	.short	(.L_155 - .L_154)
.L_154:
        /*0004*/ 	.word	0x00000082


	//----- nvinfo : EIATTR_SPARSE_MMA_MASK
	.align		4
.L_155:
        /*0008*/ 	.byte	0x03, 0x50
        /*000a*/ 	.short	0x0000


	//----- nvinfo : EIATTR_MAXREG_COUNT
	.align		4
        /*000c*/ 	.byte	0x03, 0x1b
        /*000e*/ 	.short	0x00ff


	//----- nvinfo : EIATTR_MERCURY_ISA_VERSION
	.align		4
        /*0010*/ 	.byte	0x03, 0x5f
        /*0012*/ 	.short	0x0101


	//----- nvinfo : EIATTR_VRC_CTA_INIT_COUNT
	.align		4
        /*0014*/ 	.byte	0x02, 0x4a
	.zero		1
	.zero		1


	//----- nvinfo : EIATTR_EXIT_INSTR_OFFSETS
	.align		4
        /*0018*/ 	.byte	0x04, 0x1c
        /*001a*/ 	.short	(.L_157 - .L_156)


	//   ....[0]....
.L_156:
        /*001c*/ 	.word	0x00000010


	//----- nvinfo : EIATTR_SW_WAR
	.align		4
.L_157:
        /*0020*/ 	.byte	0x04, 0x36
        /*0022*/ 	.short	(.L_159 - .L_158)
.L_158:
        /*0024*/ 	.word	0x00000008
.L_159:


//--------------------- .nv.info._Z21check_slack_conditionPKfS0_S0_Pii --------------------------
	.section	.nv.info._Z21check_slack_conditionPKfS0_S0_Pii,"",@"SHT_CUDA_INFO"
	.sectionflags	@""
	.align	4


	//----- nvinfo : EIATTR_CUDA_API_VERSION
	.align		4
        /*0000*/ 	.byte	0x04, 0x37
        /*0002*/ 	.short	(.L_161 - .L_160)
.L_160:
        /*0004*/ 	.word	0x00000082


	//----- nvinfo : EIATTR_KPARAM_INFO
	.align		4
.L_161:
        /*0008*/ 	.byte	0x04, 0x17
        /*000a*/ 	.short	(.L_163 - .L_162)
.L_162:
        /*000c*/ 	.word	0x00000000
        /*0010*/ 	.short	0x0004
        /*0012*/ 	.short	0x0020
        /*0014*/ 	.byte	0x00, 0xf0, 0x11, 0x00


	//----- nvinfo : EIATTR_KPARAM_INFO
	.align		4
.L_163:
        /*0018*/ 	.byte	0x04, 0x17
        /*001a*/ 	.short	(.L_165 - .L_164)
.L_164:
        /*001c*/ 	.word	0x00000000
        /*0020*/ 	.short	0x0003
        /*0022*/ 	.short	0x0018
        /*0024*/ 	.byte	0x00, 0xf5, 0x21, 0x00


	//----- nvinfo : EIATTR_KPARAM_INFO
	.align		4
.L_165:
        /*0028*/ 	.byte	0x04, 0x17
        /*002a*/ 	.short	(.L_167 - .L_166)
.L_166:
        /*002c*/ 	.word	0x00000000
        /*0030*/ 	.short	0x0002
        /*0032*/ 	.short	0x0010
        /*0034*/ 	.byte	0x00, 0xf5, 0x21, 0x00


	//----- nvinfo : EIATTR_KPARAM_INFO
	.align		4
.L_167:
        /*0038*/ 	.byte	0x04, 0x17
        /*003a*/ 	.short	(.L_169 - .L_168)
.L_168:
        /*003c*/ 	.word	0x00000000
        /*0040*/ 	.short	0x0001
        /*0042*/ 	.short	0x0008
        /*0044*/ 	.byte	0x00, 0xf5, 0x21, 0x00


	//----- nvinfo : EIATTR_KPARAM_INFO
	.align		4
.L_169:
        /*0048*/ 	.byte	0x04, 0x17
        /*004a*/ 	.short	(.L_171 - .L_170)
.L_170:
        /*004c*/ 	.word	0x00000000
        /*0050*/ 	.short	0x0000
        /*0052*/ 	.short	0x0000
        /*0054*/ 	.byte	0x00, 0xf5, 0x21, 0x00


	//----- nvinfo : EIATTR_SPARSE_MMA_MASK
	.align		4
.L_171:
        /*0058*/ 	.byte	0x03, 0x50
        /*005a*/ 	.short	0x0000


	//----- nvinfo : EIATTR_MAXREG_COUNT
	.align		4
        /*005c*/ 	.byte	0x03, 0x1b
        /*005e*/ 	.short	0x00ff


	//----- nvinfo : EIATTR_MERCURY_ISA_VERSION
	.align		4
        /*0060*/ 	.byte	0x03, 0x5f
        /*0062*/ 	.short	0x0101


	//----- nvinfo : EIATTR_VRC_CTA_INIT_COUNT
	.align		4
        /*0064*/ 	.byte	0x02, 0x4a
	.zero		1
	.zero		1


	//----- nvinfo : EIATTR_EXIT_INSTR_OFFSETS
	.align		4
        /*0068*/ 	.byte	0x04, 0x1c
        /*006a*/ 	.short	(.L_173 - .L_172)


	//   ....[0]....
.L_172:
        /*006c*/ 	.word	0x000000c0


	//   ....[1]....
        /*0070*/ 	.word	0x000001b0


	//   ....[2]....
        /*0074*/ 	.word	0x000001f0


	//----- nvinfo : EIATTR_CBANK_PARAM_SIZE
	.align		4
.L_173:
        /*0078*/ 	.byte	0x03, 0x19
        /*007a*/ 	.short	0x0024


	//----- nvinfo : EIATTR_PARAM_CBANK
	.align		4
        /*007c*/ 	.byte	0x04, 0x0a
        /*007e*/ 	.short	(.L_175 - .L_174)
	.align		4
.L_174:
        /*0080*/ 	.word	index@(.nv.constant0._Z21check_slack_conditionPKfS0_S0_Pii)
        /*0084*/ 	.short	0x0380
        /*0086*/ 	.short	0x0024


	//----- nvinfo : EIATTR_SW_WAR
	.align		4
.L_175:
        /*0088*/ 	.byte	0x04, 0x36
        /*008a*/ 	.short	(.L_177 - .L_176)
.L_176:
        /*008c*/ 	.word	0x00000008
.L_177:


//--------------------- .nv.info._Z24check_feasible_conditionPKfPKiS0_S0_Pii --------------------------
	.section	.nv.info._Z24check_feasible_conditionPKfPKiS0_S0_Pii,"",@"SHT_CUDA_INFO"
	.sectionflags	@""
	.align	4


	//----- nvinfo : EIATTR_CUDA_API_VERSION
	.align		4
        /*0000*/ 	.byte	0x04, 0x37
        /*0002*/ 	.short	(.L_179 - .L_178)
.L_178:
        /*0004*/ 	.word	0x00000082


	//----- nvinfo : EIATTR_KPARAM_INFO
	.align		4
.L_179:
        /*0008*/ 	.byte	0x04, 0x17
        /*000a*/ 	.short	(.L_181 - .L_180)
.L_180:
        /*000c*/ 	.word	0x00000000
        /*0010*/ 	.short	0x0005
        /*0012*/ 	.short	0x0028
        /*0014*/ 	.byte	0x00, 0xf0, 0x11, 0x00


	//----- nvinfo : EIATTR_KPARAM_INFO
	.align		4
.L_181:
        /*0018*/ 	.byte	0x04, 0x17
        /*001a*/ 	.short	(.L_183 - .L_182)
.L_182:
        /*001c*/ 	.word	0x00000000
        /*0020*/ 	.short	0x0004
        /*0022*/ 	.short	0x0020
        /*0024*/ 	.byte	0x00, 0xf5, 0x21, 0x00


	//----- nvinfo : EIATTR_KPARAM_INFO
	.align		4
.L_183:
        /*0028*/ 	.byte	0x04, 0x17
        /*002a*/ 	.short	(.L_185 - .L_184)
.L_184:
        /*002c*/ 	.word	0x00000000
        /*0030*/ 	.short	0x0003
        /*0032*/ 	.short	0x0018
        /*0034*/ 	.byte	0x00, 0xf5, 0x21, 0x00


	//----- nvinfo : EIATTR_KPARAM_INFO
	.align		4
.L_185:
        /*0038*/ 	.byte	0x04, 0x17
        /*003a*/ 	.short	(.L_187 - .L_186)
.L_186:
        /*003c*/ 	.word	0x00000000
        /*0040*/ 	.short	0x0002
        /*0042*/ 	.short	0x0010
        /*0044*/ 	.byte	0x00, 0xf5, 0x21, 0x00


	//----- nvinfo : EIATTR_KPARAM_INFO
	.align		4
.L_187:
        /*0048*/ 	.byte	0x04, 0x17
        /*004a*/ 	.short	(.L_189 - .L_188)
.L_188:
        /*004c*/ 	.word	0x00000000
        /*0050*/ 	.short	0x0001
        /*0052*/ 	.short	0x0008
        /*0054*/ 	.byte	0x00, 0xf5, 0x21, 0x00


	//----- nvinfo : EIATTR_KPARAM_INFO
	.align		4
.L_189:
        /*0058*/ 	.byte	0x04, 0x17
        /*005a*/ 	.short	(.L_191 - .L_190)
.L_190:
        /*005c*/ 	.word	0x00000000
        /*0060*/ 	.short	0x0000
        /*0062*/ 	.short	0x0000
        /*0064*/ 	.byte	0x00, 0xf5, 0x21, 0x00


	//----- nvinfo : EIATTR_SPARSE_MMA_MASK
	.align		4
.L_191:
        /*0068*/ 	.byte	0x03, 0x50
        /*006a*/ 	.short	0x0000


	//----- nvinfo : EIATTR_MAXREG_COUNT
	.align		4
        /*006c*/ 	.byte	0x03, 0x1b
        /*006e*/ 	.short	0x00ff


	//----- nvinfo : EIATTR_MERCURY_ISA_VERSION
	.align		4
        /*0070*/ 	.byte	0x03, 0x5f
        /*0072*/ 	.short	0x0101


	//----- nvinfo : EIATTR_VRC_CTA_INIT_COUNT
	.align		4
        /*0074*/ 	.byte	0x02, 0x4a
	.zero		1
	.zero		1


	//----- nvinfo : EIATTR_EXIT_INSTR_OFFSETS
	.align		4
        /*0078*/ 	.byte	0x04, 0x1c
        /*007a*/ 	.short	(.L_193 - .L_192)


	//   ....[0]....
.L_192:
        /*007c*/ 	.word	0x000000c0


	//   ....[1]....
        /*0080*/ 	.word	0x00000130


	//   ....[2]....
        /*0084*/ 	.word	0x00000200


	//   ....[3]....
        /*0088*/ 	.word	0x00000240


	//----- nvinfo : EIATTR_CBANK_PARAM_SIZE
	.align		4
.L_193:
        /*008c*/ 	.byte	0x03, 0x19
        /*008e*/ 	.short	0x002c


	//----- nvinfo : EIATTR_PARAM_CBANK
	.align		4
        /*0090*/ 	.byte	0x04, 0x0a
        /*0092*/ 	.short	(.L_195 - .L_194)
	.align		4
.L_194:
        /*0094*/ 	.word	index@(.nv.constant0._Z24check_feasible_conditionPKfPKiS0_S0_Pii)
        /*0098*/ 	.short	0x0380
        /*009a*/ 	.short	0x002c


	//----- nvinfo : EIATTR_SW_WAR
	.align		4
.L_195:
        /*009c*/ 	.byte	0x04, 0x36
        /*009e*/ 	.short	(.L_197 - .L_196)
.L_196:
        /*00a0*/ 	.word	0x00000008
.L_197:


//--------------------- .nv.info._Z13reset_d_foundv --------------------------
	.section	.nv.info._Z13reset_d_foundv,"",@"SHT_CUDA_INFO"
	.sectionflags	@""
	.align	4


	//----- nvinfo : EIATTR_CUDA_API_VERSION
	.align		4
        /*0000*/ 	.byte	0x04, 0x37
        /*0002*/ 	.short	(.L_199 - .L_198)
.L_198:
        /*0004*/ 	.word	0x00000082


	//----- nvinfo : EIATTR_SPARSE_MMA_MASK
	.align		4
.L_199:
        /*0008*/ 	.byte	0x03, 0x50
        /*000a*/ 	.short	0x0000


	//----- nvinfo : EIATTR_MAXREG_COUNT
	.align		4
        /*000c*/ 	.byte	0x03, 0x1b
        /*000e*/ 	.short	0x00ff


	//----- nvinfo : EIATTR_MERCURY_ISA_VERSION
	.align		4
        /*0010*/ 	.byte	0x03, 0x5f
        /*0012*/ 	.short	0x0101


	//----- nvinfo : EIATTR_VRC_CTA_INIT_COUNT
	.align		4
        /*0014*/ 	.byte	0x02, 0x4a
	.zero		1
	.zero		1


	//----- nvinfo : EIATTR_EXIT_INSTR_OFFSETS
	.align		4
        /*0018*/ 	.byte	0x04, 0x1c
        /*001a*/ 	.short	(.L_201 - .L_200)


	//   ....[0]....
.L_200:
        /*001c*/ 	.word	0x00000040


	//   ....[1]....
        /*0020*/ 	.word	0x00000080


	//----- nvinfo : EIATTR_SW_WAR
	.align		4
.L_201:
        /*0024*/ 	.byte	0x04, 0x36
        /*0026*/ 	.short	(.L_203 - .L_202)
.L_202:
        /*0028*/ 	.word	0x00000008
.L_203:


//--------------------- .nv.info._Z9check_bklPKfPKiS2_i --------------------------
	.section	.nv.info._Z9check_bklPKfPKiS2_i,"",@"SHT_CUDA_INFO"
	.sectionflags	@""
	.align	4


	//----- nvinfo : EIATTR_CUDA_API_VERSION
	.align		4
        /*0000*/ 	.byte	0x04, 0x37
        /*0002*/ 	.short	(.L_205 - .L_204)
.L_204:
        /*0004*/ 	.word	0x00000082


	//----- nvinfo : EIATTR_KPARAM_INFO
	.align		4
.L_205:
        /*0008*/ 	.byte	0x04, 0x17
        /*000a*/ 	.short	(.L_207 - .L_206)
.L_206:
        /*000c*/ 	.word	0x00000000
        /*0010*/ 	.short	0x0003
        /*0012*/ 	.short	0x0018
        /*0014*/ 	.byte	0x00, 0xf0, 0x11, 0x00


	//----- nvinfo : EIATTR_KPARAM_INFO
	.align		4
.L_207:
        /*0018*/ 	.byte	0x04, 0x17
        /*001a*/ 	.short	(.L_209 - .L_208)
.L_208:
        /*001c*/ 	.word	0x00000000
        /*0020*/ 	.short	0x0002
        /*0022*/ 	.short	0x0010
        /*0024*/ 	.byte	0x00, 0xf5, 0x21, 0x00


	//----- nvinfo : EIATTR_KPARAM_INFO
	.align		4
.L_209:
        /*0028*/ 	.byte	0x04, 0x17
        /*002a*/ 	.short	(.L_211 - .L_210)
.L_210:
        /*002c*/ 	.word	0x00000000
        /*0030*/ 	.short	0x0001
        /*0032*/ 	.short	0x0008
        /*0034*/ 	.byte	0x00, 0xf5, 0x21, 0x00


	//----- nvinfo : EIATTR_KPARAM_INFO
	.align		4
.L_211:
        /*0038*/ 	.byte	0x04, 0x17
        /*003a*/ 	.short	(.L_213 - .L_212)
.L_212:
        /*003c*/ 	.word	0x00000000
        /*0040*/ 	.short	0x0000
        /*0042*/ 	.short	0x0000
        /*0044*/ 	.byte	0x00, 0xf5, 0x21, 0x00


	//----- nvinfo : EIATTR_SPARSE_MMA_MASK
	.align		4
.L_213:
        /*0048*/ 	.byte	0x03, 0x50
        /*004a*/ 	.short	0x0000


	//----- nvinfo : EIATTR_MAXREG_COUNT
	.align		4
        /*004c*/ 	.byte	0x03, 0x1b
        /*004e*/ 	.short	0x00ff


	//----- nvinfo : EIATTR_MERCURY_ISA_VERSION
	.align		4
        /*0050*/ 	.byte	0x03, 0x5f
        /*0052*/ 	.short	0x0101


	//----- nvinfo : EIATTR_VRC_CTA_INIT_COUNT
	.align		4
        /*0054*/ 	.byte	0x02, 0x4a
	.zero		1
	.zero		1


	//----- nvinfo : EIATTR_EXIT_INSTR_OFFSETS
	.align		4
        /*0058*/ 	.byte	0x04, 0x1c
        /*005a*/ 	.short	(.L_215 - .L_214)


	//   ....[0]....
.L_214:
        /*005c*/ 	.word	0x00000040


	//   ....[1]....
        /*0060*/ 	.word	0x00000130


	//----- nvinfo : EIATTR_CBANK_PARAM_SIZE
	.align		4
.L_215:
        /*0064*/ 	.byte	0x03, 0x19
        /*0066*/ 	.short	0x001c


	//----- nvinfo : EIATTR_PARAM_CBANK
	.align		4
        /*0068*/ 	.byte	0x04, 0x0a
        /*006a*/ 	.short	(.L_217 - .L_216)
	.align		4
.L_216:
        /*006c*/ 	.word	index@(.nv.constant0._Z9check_bklPKfPKiS2_i)
        /*0070*/ 	.short	0x0380
        /*0072*/ 	.short	0x001c


	//----- nvinfo : EIATTR_SW_WAR
	.align		4
.L_217:
        /*0074*/ 	.byte	0x04, 0x36
        /*0076*/ 	.short	(.L_219 - .L_218)
.L_218:
        /*0078*/ 	.word	0x00000008
.L_219:


//--------------------- .nv.info._Z8check_RkPKiS0_S0_i --------------------------
	.section	.nv.info._Z8check_RkPKiS0_S0_i,"",@"SHT_CUDA_INFO"
	.sectionflags	@""
	.align	4


	//----- nvinfo : EIATTR_CUDA_API_VERSION
	.align		4
        /*0000*/ 	.byte	0x04, 0x37
        /*0002*/ 	.short	(.L_221 - .L_220)
.L_220:
        /*0004*/ 	.word	0x00000082


	//----- nvinfo : EIATTR_KPARAM_INFO
	.align		4
.L_221:
        /*0008*/ 	.byte	0x04, 0x17
        /*000a*/ 	.short	(.L_223 - .L_222)
.L_222:
        /*000c*/ 	.word	0x00000000
        /*0010*/ 	.short	0x0003
        /*0012*/ 	.short	0x0018
        /*0014*/ 	.byte	0x00, 0xf0, 0x11, 0x00


	//----- nvinfo : EIATTR_KPARAM_INFO
	.align		4
.L_223:
        /*0018*/ 	.byte	0x04, 0x17
        /*001a*/ 	.short	(.L_225 - .L_224)
.L_224:
        /*001c*/ 	.word	0x00000000
        /*0020*/ 	.short	0x0002
        /*0022*/ 	.short	0x0010
        /*0024*/ 	.byte	0x00, 0xf5, 0x21, 0x00


	//----- nvinfo : EIATTR_KPARAM_INFO
	.align		4
.L_225:
        /*0028*/ 	.byte	0x04, 0x17
        /*002a*/ 	.short	(.L_227 - .L_226)
.L_226:
        /*002c*/ 	.word	0x00000000
        /*0030*/ 	.short	0x0001
        /*0032*/ 	.short	0x0008
        /*0034*/ 	.byte	0x00, 0xf5, 0x21, 0x00


	//----- nvinfo : EIATTR_KPARAM_INFO
	.align		4
.L_227:
        /*0038*/ 	.byte	0x04, 0x17
        /*003a*/ 	.short	(.L_229 - .L_228)
.L_228:
        /*003c*/ 	.word	0x00000000
        /*0040*/ 	.short	0x0000
        /*0042*/ 	.short	0x0000
        /*0044*/ 	.byte	0x00, 0xf5, 0x21, 0x00


	//----- nvinfo : EIATTR_SPARSE_MMA_MASK
	.align		4
.L_229:
        /*0048*/ 	.byte	0x03, 0x50
        /*004a*/ 	.short	0x0000


	//----- nvinfo : EIATTR_MAXREG_COUNT
	.align		4
        /*004c*/ 	.byte	0x03, 0x1b
        /*004e*/ 	.short	0x00ff


	//----- nvinfo : EIATTR_MERCURY_ISA_VERSION
	.align		4
        /*0050*/ 	.byte	0x03, 0x5f
        /*0052*/ 	.short	0x0101


	//----- nvinfo : EIATTR_VRC_CTA_INIT_COUNT
	.align		4
        /*0054*/ 	.byte	0x02, 0x4a
	.zero		1
	.zero		1


	//----- nvinfo : EIATTR_EXIT_INSTR_OFFSETS
	.align		4
        /*0058*/ 	.byte	0x04, 0x1c
        /*005a*/ 	.short	(.L_231 - .L_230)


	//   ....[0]....
.L_230:
        /*005c*/ 	.word	0x00000040


	//   ....[1]....
        /*0060*/ 	.word	0x00000150


	//----- nvinfo : EIATTR_CBANK_PARAM_SIZE
	.align		4
.L_231:
        /*0064*/ 	.byte	0x03, 0x19
        /*0066*/ 	.short	0x001c


	//----- nvinfo : EIATTR_PARAM_CBANK
	.align		4
        /*0068*/ 	.byte	0x04, 0x0a
        /*006a*/ 	.short	(.L_233 - .L_232)
	.align		4
.L_232:
        /*006c*/ 	.word	index@(.nv.constant0._Z8check_RkPKiS0_S0_i)
        /*0070*/ 	.short	0x0380
        /*0072*/ 	.short	0x001c


	//----- nvinfo : EIATTR_SW_WAR
	.align		4
.L_233:
        /*0074*/ 	.byte	0x04, 0x36
        /*0076*/ 	.short	(.L_235 - .L_234)
.L_234:
        /*0078*/ 	.word	0x00000008
.L_235:


//--------------------- .nv.info._Z15reset_d_changedv --------------------------
	.section	.nv.info._Z15reset_d_changedv,"",@"SHT_CUDA_INFO"
	.sectionflags	@""
	.align	4


	//----- nvinfo : EIATTR_CUDA_API_VERSION
	.align		4
        /*0000*/ 	.byte	0x04, 0x37
        /*0002*/ 	.short	(.L_237 - .L_236)
.L_236:
        /*0004*/ 	.word	0x00000082


	//----- nvinfo : EIATTR_SPARSE_MMA_MASK
	.align		4
.L_237:
        /*0008*/ 	.byte	0x03, 0x50
        /*000a*/ 	.short	0x0000


	//----- nvinfo : EIATTR_MAXREG_COUNT
	.align		4
        /*000c*/ 	.byte	0x03, 0x1b
        /*000e*/ 	.short	0x00ff


	//----- nvinfo : EIATTR_MERCURY_ISA_VERSION
	.align		4
        /*0010*/ 	.byte	0x03, 0x5f
        /*0012*/ 	.short	0x0101


	//----- nvinfo : EIATTR_VRC_CTA_INIT_COUNT
	.align		4
        /*0014*/ 	.byte	0x02, 0x4a
	.zero		1
	.zero		1


	//----- nvinfo : EIATTR_EXIT_INSTR_OFFSETS
	.align		4
        /*0018*/ 	.byte	0x04, 0x1c
        /*001a*/ 	.short	(.L_239 - .L_238)


	//   ....[0]....
.L_238:
        /*001c*/ 	.word	0x00000040


	//----- nvinfo : EIATTR_SW_WAR
	.align		4
.L_239:
        /*0020*/ 	.byte	0x04, 0x36
        /*0022*/ 	.short	(.L_241 - .L_240)
.L_240:
        /*0024*/ 	.word	0x00000008
.L_241:


//--------------------- .nv.info._Z8update_QPiPKiS1_ --------------------------
	.section	.nv.info._Z8update_QPiPKiS1_,"",@"SHT_CUDA_INFO"
	.sectionflags	@""
	.align	4


	//----- nvinfo : EIATTR_CUDA_API_VERSION
	.align		4
        /*0000*/ 	.byte	0x04, 0x37
        /*0002*/ 	.short	(.L_243 - .L_242)
.L_242:
        /*0004*/ 	.word	0x00000082


	//----- nvinfo : EIATTR_KPARAM_INFO
	.align		4
.L_243:
        /*0008*/ 	.byte	0x04, 0x17
        /*000a*/ 	.short	(.L_245 - .L_244)
.L_244:
        /*000c*/ 	.word	0x00000000
        /*0010*/ 	.short	0x0002
        /*0012*/ 	.short	0x0010
        /*0014*/ 	.byte	0x00, 0xf5, 0x21, 0x00


	//----- nvinfo : EIATTR_KPARAM_INFO
	.align		4
.L_245:
        /*0018*/ 	.byte	0x04, 0x17
        /*001a*/ 	.short	(.L_247 - .L_246)
.L_246:
        /*001c*/ 	.word	0x00000000
        /*0020*/ 	.short	0x0001
        /*0022*/ 	.short	0x0008
        /*0024*/ 	.byte	0x00, 0xf5, 0x21, 0x00


	//----- nvinfo : EIATTR_KPARAM_INFO
	.align		4
.L_247:
        /*0028*/ 	.byte	0x04, 0x17
        /*002a*/ 	.short	(.L_249 - .L_248)
.L_248:
        /*002c*/ 	.word	0x00000000
        /*0030*/ 	.short	0x0000
        /*0032*/ 	.short	0x0000
        /*0034*/ 	.byte	0x00, 0xf5, 0x21, 0x00


	//----- nvinfo : EIATTR_SPARSE_MMA_MASK
	.align		4
.L_249:
        /*0038*/ 	.byte	0x03, 0x50
        /*003a*/ 	.short	0x0000


	//----- nvinfo : EIATTR_MAXREG_COUNT
	.align		4
        /*003c*/ 	.byte	0x03, 0x1b
        /*003e*/ 	.short	0x00ff


	//----- nvinfo : EIATTR_MERCURY_ISA_VERSION
	.align		4
        /*0040*/ 	.byte	0x03, 0x5f
        /*0042*/ 	.short	0x0101


	//----- nvinfo : EIATTR_VRC_CTA_INIT_COUNT
	.align		4
        /*0044*/ 	.byte	0x02, 0x4a
	.zero		1
	.zero		1


	//----- nvinfo : EIATTR_EXIT_INSTR_OFFSETS
	.align		4
        /*0048*/ 	.byte	0x04, 0x1c
        /*004a*/ 	.short	(.L_251 - .L_250)


	//   ....[0]....
.L_250:
        /*004c*/ 	.word	0x00000090


	//----- nvinfo : EIATTR_CBANK_PARAM_SIZE
	.align		4
.L_251:
        /*0050*/ 	.byte	0x03, 0x19
        /*0052*/ 	.short	0x0018


	//----- nvinfo : EIATTR_PARAM_CBANK
	.align		4
        /*0054*/ 	.byte	0x04, 0x0a
        /*0056*/ 	.short	(.L_253 - .L_252)
	.align		4
.L_252:
        /*0058*/ 	.word	index@(.nv.constant0._Z8update_QPiPKiS1_)
        /*005c*/ 	.short	0x0380
        /*005e*/ 	.short	0x0018


	//----- nvinfo : EIATTR_SW_WAR
	.align		4
.L_253:
        /*0060*/ 	.byte	0x04, 0x36
        /*0062*/ 	.short	(.L_255 - .L_254)
.L_254:
        /*0064*/ 	.word	0x00000008
.L_255:


//--------------------- .nv.info._Z16finalize_epsilonPKfiPiS1_ --------------------------
	.section	.nv.info._Z16finalize_epsilonPKfiPiS1_,"",@"SHT_CUDA_INFO"
	.sectionflags	@""
	.align	4


	//----- nvinfo : EIATTR_CUDA_API_VERSION
	.align		4
        /*0000*/ 	.byte	0x04, 0x37
        /*0002*/ 	.short	(.L_257 - .L_256)
.L_256:
        /*0004*/ 	.word	0x00000082


	//----- nvinfo : EIATTR_KPARAM_INFO
	.align		4
.L_257:
        /*0008*/ 	.byte	0x04, 0x17
        /*000a*/ 	.short	(.L_259 - .L_258)
.L_258:
        /*000c*/ 	.word	0x00000000
        /*0010*/ 	.short	0x0003
        /*0012*/ 	.short	0x0018
        /*0014*/ 	.byte	0x00, 0xf5, 0x21, 0x00


	//----- nvinfo : EIATTR_KPARAM_INFO
	.align		4
.L_259:
        /*0018*/ 	.byte	0x04, 0x17
        /*001a*/ 	.short	(.L_261 - .L_260)
.L_260:
        /*001c*/ 	.word	0x00000000
        /*0020*/ 	.short	0x0002
        /*0022*/ 	.short	0x0010
        /*0024*/ 	.byte	0x00, 0xf5, 0x21, 0x00


	//----- nvinfo : EIATTR_KPARAM_INFO
	.align		4
.L_261:
        /*0028*/ 	.byte	0x04, 0x17
        /*002a*/ 	.short	(.L_263 - .L_262)
.L_262:
        /*002c*/ 	.word	0x00000000
        /*0030*/ 	.short	0x0001
        /*0032*/ 	.short	0x0008
        /*0034*/ 	.byte	0x00, 0xf0, 0x11, 0x00


	//----- nvinfo : EIATTR_KPARAM_INFO
	.align		4
.L_263:
        /*0038*/ 	.byte	0x04, 0x17
        /*003a*/ 	.short	(.L_265 - .L_264)
.L_264:
        /*003c*/ 	.word	0x00000000
        /*0040*/ 	.short	0x0000
        /*0042*/ 	.short	0x0000
        /*0044*/ 	.byte	0x00, 0xf5, 0x21, 0x00


	//----- nvinfo : EIATTR_SPARSE_MMA_MASK
	.align		4
.L_265:
        /*0048*/ 	.byte	0x03, 0x50
        /*004a*/ 	.short	0x0000


	//----- nvinfo : EIATTR_MAXREG_COUNT
	.align		4
        /*004c*/ 	.byte	0x03, 0x1b
        /*004e*/ 	.short	0x00ff


	//----- nvinfo : EIATTR_MERCURY_ISA_VERSION
	.align		4
        /*0050*/ 	.byte	0x03, 0x5f
        /*0052*/ 	.short	0x0101


	//----- nvinfo : EIATTR_VRC_CTA_INIT_COUNT
	.align		4
        /*0054*/ 	.byte	0x02, 0x4a
	.zero		1
	.zero		1


	//----- nvinfo : EIATTR_EXIT_INSTR_OFFSETS
	.align		4
        /*0058*/ 	.byte	0x04, 0x1c
        /*005a*/ 	.short	(.L_267 - .L_266)


	//   ....[0]....
.L_266:
        /*005c*/ 	.word	0x00000120


	//----- nvinfo : EIATTR_CBANK_PARAM_SIZE
	.align		4
.L_267:
        /*0060*/ 	.byte	0x03, 0x19
        /*0062*/ 	.short	0x0020


	//----- nvinfo : EIATTR_PARAM_CBANK
	.align		4
        /*0064*/ 	.byte	0x04, 0x0a
        /*0066*/ 	.short	(.L_269 - .L_268)
	.align		4
.L_268:
        /*0068*/ 	.word	index@(.nv.constant0._Z16finalize_epsilonPKfiPiS1_)
        /*006c*/ 	.short	0x0380
        /*006e*/ 	.short	0x0020


	//----- nvinfo : EIATTR_SW_WAR
	.align		4
.L_269:
        /*0070*/ 	.byte	0x04, 0x36
        /*0072*/ 	.short	(.L_271 - .L_270)
.L_270:
        /*0074*/ 	.word	0x00000008
.L_271:


//--------------------- .nv.info._Z13process_cyclePfS_PiPKiS2_iS0_S0_ --------------------------
	.section	.nv.info._Z13process_cyclePfS_PiPKiS2_iS0_S0_,"",@"SHT_CUDA_INFO"
	.sectionflags	@""
	.align	4


	//----- nvinfo : EIATTR_CUDA_API_VERSION
	.align		4
        /*0000*/ 	.byte	0x04, 0x37
        /*0002*/ 	.short	(.L_273 - .L_272)
.L_272:
        /*0004*/ 	.word	0x00000082


	//----- nvinfo : EIATTR_KPARAM_INFO
	.align		4
.L_273:
        /*0008*/ 	.byte	0x04, 0x17
        /*000a*/ 	.short	(.L_275 - .L_274)
.L_274:
        /*000c*/ 	.word	0x00000000
        /*0010*/ 	.short	0x0007
        /*0012*/ 	.short	0x0038
        /*0014*/ 	.byte	0x00, 0xf5, 0x21, 0x00


	//----- nvinfo : EIATTR_KPARAM_INFO
	.align		4
.L_275:
        /*0018*/ 	.byte	0x04, 0x17
        /*001a*/ 	.short	(.L_277 - .L_276)
.L_276:
        /*001c*/ 	.word	0x00000000
        /*0020*/ 	.short	0x0006
        /*0022*/ 	.short	0x0030
        /*0024*/ 	.byte	0x00, 0xf5, 0x21, 0x00


	//----- nvinfo : EIATTR_KPARAM_INFO
	.align		4
.L_277:
        /*0028*/ 	.byte	0x04, 0x17
        /*002a*/ 	.short	(.L_279 - .L_278)
.L_278:
        /*002c*/ 	.word	0x00000000
        /*0030*/ 	.short	0x0005
        /*0032*/ 	.short	0x0028
        /*0034*/ 	.byte	0x00, 0xf0, 0x11, 0x00


	//----- nvinfo : EIATTR_KPARAM_INFO
	.align		4
.L_279:
        /*0038*/ 	.byte	0x04, 0x17
        /*003a*/ 	.short	(.L_281 - .L_280)
.L_280:
        /*003c*/ 	.word	0x00000000
        /*0040*/ 	.short	0x0004
        /*0042*/ 	.short	0x0020
        /*0044*/ 	.byte	0x00, 0xf5, 0x21, 0x00


	//----- nvinfo : EIATTR_KPARAM_INFO
	.align		4
.L_281:
        /*0048*/ 	.byte	0x04, 0x17
        /*004a*/ 	.short	(.L_283 - .L_282)
.L_282:
        /*004c*/ 	.word	0x00000000
        /*0050*/ 	.short	0x0003
        /*0052*/ 	.short	0x0018
        /*0054*/ 	.byte	0x00, 0xf5, 0x21, 0x00


	//----- nvinfo : EIATTR_KPARAM_INFO
	.align		4
.L_283:
        /*0058*/ 	.byte	0x04, 0x17
        /*005a*/ 	.short	(.L_285 - .L_284)
.L_284:
        /*005c*/ 	.word	0x00000000
        /*0060*/ 	.short	0x0002
        /*0062*/ 	.short	0x0010
        /*0064*/ 	.byte	0x00, 0xf5, 0x21, 0x00


	//----- nvinfo : EIATTR_KPARAM_INFO
	.align		4
.L_285:
        /*0068*/ 	.byte	0x04, 0x17
        /*006a*/ 	.short	(.L_287 - .L_286)
.L_286:
        /*006c*/ 	.word	0x00000000
        /*0070*/ 	.short	0x0001
        /*0072*/ 	.short	0x0008
        /*0074*/ 	.byte	0x00, 0xf5, 0x21, 0x00


	//----- nvinfo : EIATTR_KPARAM_INFO
	.align		4
.L_287:
        /*0078*/ 	.byte	0x04, 0x17
        /*007a*/ 	.short	(.L_289 - .L_288)
.L_288:
        /*007c*/ 	.word	0x00000000
        /*0080*/ 	.short	0x0000
        /*0082*/ 	.short	0x0000
        /*0084*/ 	.byte	0x00, 0xf5, 0x21, 0x00


	//----- nvinfo : EIATTR_SPARSE_MMA_MASK
	.align		4
.L_289:
        /*0088*/ 	.byte	0x03, 0x50
        /*008a*/ 	.short	0x0000


	//----- nvinfo : EIATTR_MAXREG_COUNT
	.align		4
        /*008c*/ 	.byte	0x03, 0x1b
        /*008e*/ 	.short	0x00ff


	//----- nvinfo : EIATTR_MERCURY_ISA_VERSION
	.align		4
        /*0090*/ 	.byte	0x03, 0x5f
        /*0092*/ 	.short	0x0101


	//----- nvinfo : EIATTR_VRC_CTA_INIT_COUNT
	.align		4
        /*0094*/ 	.byte	0x02, 0x4a
	.zero		1
	.zero		1


	//----- nvinfo : EIATTR_EXIT_INSTR_OFFSETS
	.align		4
        /*0098*/ 	.byte	0x04, 0x1c
        /*009a*/ 	.short	(.L_291 - .L_290)


	//   ....[0]....
.L_290:
        /*009c*/ 	.word	0x00000250


	//----- nvinfo : EIATTR_CBANK_PARAM_SIZE
	.align		4
.L_291:
        /*00a0*/ 	.byte	0x03, 0x19
        /*00a2*/ 	.short	0x0040


	//----- nvinfo : EIATTR_PARAM_CBANK
	.align		4
        /*00a4*/ 	.byte	0x04, 0x0a
        /*00a6*/ 	.short	(.L_293 - .L_292)
	.align		4
.L_292:
        /*00a8*/ 	.word	index@(.nv.constant0._Z13process_cyclePfS_PiPKiS2_iS0_S0_)
        /*00ac*/ 	.short	0x0380
        /*00ae*/ 	.short	0x0040


	//----- nvinfo : EIATTR_SW_WAR
	.align		4
.L_293:
        /*00b0*/ 	.byte	0x04, 0x36
        /*00b2*/ 	.short	(.L_295 - .L_294)
.L_294:
        /*00b4*/ 	.word	0x00000008
.L_295:


//--------------------- .nv.info._Z23find_min_valid_atomic2dPKfPKiS2_i --------------------------
	.section	.nv.info._Z23find_min_valid_atomic2dPKfPKiS2_i,"",@"SHT_CUDA_INFO"
	.sectionflags	@""
	.align	4


	//----- nvinfo : EIATTR_CUDA_API_VERSION
	.align		4
        /*0000*/ 	.byte	0x04, 0x37
        /*0002*/ 	.short	(.L_297 - .L_296)
.L_296:
        /*0004*/ 	.word	0x00000082


	//----- nvinfo : EIATTR_KPARAM_INFO
	.align		4
.L_297:
        /*0008*/ 	.byte	0x04, 0x17
        /*000a*/ 	.short	(.L_299 - .L_298)
.L_298:
        /*000c*/ 	.word	0x00000000
        /*0010*/ 	.short	0x0003
        /*0012*/ 	.short	0x0018
        /*0014*/ 	.byte	0x00, 0xf0, 0x11, 0x00


	//----- nvinfo : EIATTR_KPARAM_INFO
	.align		4
.L_299:
        /*0018*/ 	.byte	0x04, 0x17
        /*001a*/ 	.short	(.L_301 - .L_300)
.L_300:
        /*001c*/ 	.word	0x00000000
        /*0020*/ 	.short	0x0002
        /*0022*/ 	.short	0x0010
        /*0024*/ 	.byte	0x00, 0xf5, 0x21, 0x00


	//----- nvinfo : EIATTR_KPARAM_INFO
	.align		4
.L_301:
        /*0028*/ 	.byte	0x04, 0x17
        /*002a*/ 	.short	(.L_303 - .L_302)
.L_302:
        /*002c*/ 	.word	0x00000000
        /*0030*/ 	.short	0x0001
        /*0032*/ 	.short	0x0008
        /*0034*/ 	.byte	0x00, 0xf5, 0x21, 0x00


	//----- nvinfo : EIATTR_KPARAM_INFO
	.align		4
.L_303:
        /*0038*/ 	.byte	0x04, 0x17
        /*003a*/ 	.short	(.L_305 - .L_304)
.L_304:
        /*003c*/ 	.word	0x00000000
        /*0040*/ 	.short	0x0000
        /*0042*/ 	.short	0x0000
        /*0044*/ 	.byte	0x00, 0xf5, 0x21, 0x00


	//----- nvinfo : EIATTR_SPARSE_MMA_MASK
	.align		4
.L_305:
        /*0048*/ 	.byte	0x03, 0x50
        /*004a*/ 	.short	0x0000


	//----- nvinfo : EIATTR_MAXREG_COUNT
	.align		4
        /*004c*/ 	.byte	0x03, 0x1b
        /*004e*/ 	.short	0x00ff


	//----- nvinfo : EIATTR_NUM_BARRIERS
	.align		4
        /*0050*/ 	.byte	0x02, 0x4c
        /*0052*/ 	.byte	0x01
	.zero		1


	//----- nvinfo : EIATTR_MERCURY_ISA_VERSION
	.align		4
        /*0054*/ 	.byte	0x03, 0x5f
        /*0056*/ 	.short	0x0101


	//----- nvinfo : EIATTR_VRC_CTA_INIT_COUNT
	.align		4
        /*0058*/ 	.byte	0x02, 0x4a
	.zero		1
	.zero		1


	//----- nvinfo : EIATTR_EXIT_INSTR_OFFSETS
	.align		4
        /*005c*/ 	.byte	0x04, 0x1c
        /*005e*/ 	.short	(.L_307 - .L_306)


	//   ....[0]....
.L_306:
        /*0060*/ 	.word	0x00000370


	//   ....[1]....
        /*0064*/ 	.word	0x000003d0


	//   ....[2]....
        /*0068*/ 	.word	0x00000400


	//----- nvinfo : EIATTR_CRS_STACK_SIZE
	.align		4
.L_307:
        /*006c*/ 	.byte	0x04, 0x1e
        /*006e*/ 	.short	(.L_309 - .L_308)
.L_308:
        /*0070*/ 	.word	0x00000000


	//----- nvinfo : EIATTR_CBANK_PARAM_SIZE
	.align		4
.L_309:
        /*0074*/ 	.byte	0x03, 0x19
        /*0076*/ 	.short	0x001c


	//----- nvinfo : EIATTR_PARAM_CBANK
	.align		4
        /*0078*/ 	.byte	0x04, 0x0a
        /*007a*/ 	.short	(.L_311 - .L_310)
	.align		4
.L_310:
        /*007c*/ 	.word	index@(.nv.constant0._Z23find_min_valid_atomic2dPKfPKiS2_i)
        /*0080*/ 	.short	0x0380
        /*0082*/ 	.short	0x001c


	//----- nvinfo : EIATTR_SW_WAR
	.align		4
.L_311:
        /*0084*/ 	.byte	0x04, 0x36
        /*0086*/ 	.short	(.L_313 - .L_312)
.L_312:
        /*0088*/ 	.word	0x00000008
.L_313:


//--------------------- .nv.info._Z18find_most_negativePKfiPiS1_ --------------------------
	.section	.nv.info._Z18find_most_negativePKfiPiS1_,"",@"SHT_CUDA_INFO"
	.sectionflags	@""
	.align	4


	//----- nvinfo : EIATTR_CUDA_API_VERSION
	.align		4
        /*0000*/ 	.byte	0x04, 0x37
        /*0002*/ 	.short	(.L_315 - .L_314)
.L_314:
        /*0004*/ 	.word	0x00000082


	//----- nvinfo : EIATTR_KPARAM_INFO
	.align		4
.L_315:
        /*0008*/ 	.byte	0x04, 0x17
        /*000a*/ 	.short	(.L_317 - .L_316)
.L_316:
        /*000c*/ 	.word	0x00000000
        /*0010*/ 	.short	0x0003
        /*0012*/ 	.short	0x0018
        /*0014*/ 	.byte	0x00, 0xf5, 0x21, 0x00


	//----- nvinfo : EIATTR_KPARAM_INFO
	.align		4
.L_317:
        /*0018*/ 	.byte	0x04, 0x17
        /*001a*/ 	.short	(.L_319 - .L_318)
.L_318:
        /*001c*/ 	.word	0x00000000
        /*0020*/ 	.short	0x0002
        /*0022*/ 	.short	0x0010
        /*0024*/ 	.byte	0x00, 0xf5, 0x21, 0x00


	//----- nvinfo : EIATTR_KPARAM_INFO
	.align		4
.L_319:
        /*0028*/ 	.byte	0x04, 0x17
        /*002a*/ 	.short	(.L_321 - .L_320)
.L_320:
        /*002c*/ 	.word	0x00000000
        /*0030*/ 	.short	0x0001
        /*0032*/ 	.short	0x0008
        /*0034*/ 	.byte	0x00, 0xf0, 0x11, 0x00


	//----- nvinfo : EIATTR_KPARAM_INFO
	.align		4
.L_321:
        /*0038*/ 	.byte	0x04, 0x17
        /*003a*/ 	.short	(.L_323 - .L_322)
.L_322:
        /*003c*/ 	.word	0x00000000
        /*0040*/ 	.short	0x0000
        /*0042*/ 	.short	0x0000
        /*0044*/ 	.byte	0x00, 0xf5, 0x21, 0x00


	//----- nvinfo : EIATTR_SPARSE_MMA_MASK
	.align		4
.L_323:
        /*0048*/ 	.byte	0x03, 0x50
        /*004a*/ 	.short	0x0000


	//----- nvinfo : EIATTR_MAXREG_COUNT
	.align		4
        /*004c*/ 	.byte	0x03, 0x1b
        /*004e*/ 	.short	0x00ff


	//----- nvinfo : EIATTR_NUM_BARRIERS
	.align		4
        /*0050*/ 	.byte	0x02, 0x4c
        /*0052*/ 	.byte	0x01
	.zero		1


	//----- nvinfo : EIATTR_MERCURY_ISA_VERSION
	.align		4
        /*0054*/ 	.byte	0x03, 0x5f
        /*0056*/ 	.short	0x0101


	//----- nvinfo : EIATTR_VRC_CTA_INIT_COUNT
	.align		4
        /*0058*/ 	.byte	0x02, 0x4a
	.zero		1
	.zero		1


	//----- nvinfo : EIATTR_EXIT_INSTR_OFFSETS
	.align		4
        /*005c*/ 	.byte	0x04, 0x1c
        /*005e*/ 	.short	(.L_325 - .L_324)


	//   ....[0]....
.L_324:
        /*0060*/ 	.word	0x000003f0


	//   ....[1]....
        /*0064*/ 	.word	0x00000450


	//   ....[2]....
        /*0068*/ 	.word	0x00000560


	//   ....[3]....
        /*006c*/ 	.word	0x00000600


	//----- nvinfo : EIATTR_CRS_STACK_SIZE
	.align		4
.L_325:
        /*0070*/ 	.byte	0x04, 0x1e
        /*0072*/ 	.short	(.L_327 - .L_326)
.L_326:
        /*0074*/ 	.word	0x00000000


	//----- nvinfo : EIATTR_CBANK_PARAM_SIZE
	.align		4
.L_327:
        /*0078*/ 	.byte	0x03, 0x19
        /*007a*/ 	.short	0x0020


	//----- nvinfo : EIATTR_PARAM_CBANK
	.align		4
        /*007c*/ 	.byte	0x04, 0x0a
        /*007e*/ 	.short	(.L_329 - .L_328)
	.align		4
.L_328:
        /*0080*/ 	.word	index@(.nv.constant0._Z18find_most_negativePKfiPiS1_)
        /*0084*/ 	.short	0x0380
        /*0086*/ 	.short	0x0020


	//----- nvinfo : EIATTR_SW_WAR
	.align		4
.L_329:
        /*0088*/ 	.byte	0x04, 0x36
        /*008a*/ 	.short	(.L_331 - .L_330)
.L_330:
        /*008c*/ 	.word	0x00000008
.L_331:


//--------------------- .nv.info._Z11init_minvalv --------------------------
	.section	.nv.info._Z11init_minvalv,"",@"SHT_CUDA_INFO"
	.sectionflags	@""
	.align	4


	//----- nvinfo : EIATTR_CUDA_API_VERSION
	.align		4
        /*0000*/ 	.byte	0x04, 0x37
        /*0002*/ 	.short	(.L_333 - .L_332)
.L_332:
        /*0004*/ 	.word	0x00000082


	//----- nvinfo : EIATTR_SPARSE_MMA_MASK
	.align		4
.L_333:
        /*0008*/ 	.byte	0x03, 0x50
        /*000a*/ 	.short	0x0000


	//----- nvinfo : EIATTR_MAXREG_COUNT
	.align		4
        /*000c*/ 	.byte	0x03, 0x1b
        /*000e*/ 	.short	0x00ff


	//----- nvinfo : EIATTR_MERCURY_ISA_VERSION
	.align		4
        /*0010*/ 	.byte	0x03, 0x5f
        /*0012*/ 	.short	0x0101


	//----- nvinfo : EIATTR_VRC_CTA_INIT_COUNT
	.align		4
        /*0014*/ 	.byte	0x02, 0x4a
	.zero		1
	.zero		1


	//----- nvinfo : EIATTR_EXIT_INSTR_OFFSETS
	.align		4
        /*0018*/ 	.byte	0x04, 0x1c
        /*001a*/ 	.short	(.L_335 - .L_334)


	//   ....[0]....
.L_334:
        /*001c*/ 	.word	0x00000050


	//----- nvinfo : EIATTR_SW_WAR
	.align		4
.L_335:
        /*0020*/ 	.byte	0x04, 0x36
        /*0022*/ 	.short	(.L_337 - .L_336)
.L_336:
        /*0024*/ 	.word	0x00000008
.L_337:


//--------------------- .nv.info._Z12update_dualsPiS_PfS0_i --------------------------
	.section	.nv.info._Z12update_dualsPiS_PfS0_i,"",@"SHT_CUDA_INFO"
	.sectionflags	@""
	.align	4


	//----- nvinfo : EIATTR_CUDA_API_VERSION
	.align		4
        /*0000*/ 	.byte	0x04, 0x37
        /*0002*/ 	.short	(.L_339 - .L_338)
.L_338:
        /*0004*/ 	.word	0x00000082


	//----- nvinfo : EIATTR_KPARAM_INFO
	.align		4
.L_339:
        /*0008*/ 	.byte	0x04, 0x17
        /*000a*/ 	.short	(.L_341 - .L_340)
.L_340:
        /*000c*/ 	.word	0x00000000
        /*0010*/ 	.short	0x0004
        /*0012*/ 	.short	0x0020
        /*0014*/ 	.byte	0x00, 0xf0, 0x11, 0x00


	//----- nvinfo : EIATTR_KPARAM_INFO
	.align		4
.L_341:
        /*0018*/ 	.byte	0x04, 0x17
        /*001a*/ 	.short	(.L_343 - .L_342)
.L_342:
        /*001c*/ 	.word	0x00000000
        /*0020*/ 	.short	0x0003
        /*0022*/ 	.short	0x0018
        /*0024*/ 	.byte	0x00, 0xf5, 0x21, 0x00


	//----- nvinfo : EIATTR_KPARAM_INFO
	.align		4
.L_343:
        /*0028*/ 	.byte	0x04, 0x17
        /*002a*/ 	.short	(.L_345 - .L_344)
.L_344:
        /*002c*/ 	.word	0x00000000
        /*0030*/ 	.short	0x0002
        /*0032*/ 	.short	0x0010
        /*0034*/ 	.byte	0x00, 0xf5, 0x21, 0x00


	//----- nvinfo : EIATTR_KPARAM_INFO
	.align		4
.L_345:
        /*0038*/ 	.byte	0x04, 0x17
        /*003a*/ 	.short	(.L_347 - .L_346)
.L_346:
        /*003c*/ 	.word	0x00000000
        /*0040*/ 	.short	0x0001
        /*0042*/ 	.short	0x0008
        /*0044*/ 	.byte	0x00, 0xf5, 0x21, 0x00


	//----- nvinfo : EIATTR_KPARAM_INFO
	.align		4
.L_347:
        /*0048*/ 	.byte	0x04, 0x17
        /*004a*/ 	.short	(.L_349 - .L_348)
.L_348:
        /*004c*/ 	.word	0x00000000
        /*0050*/ 	.short	0x0000
        /*0052*/ 	.short	0x0000
        /*0054*/ 	.byte	0x00, 0xf5, 0x21, 0x00


	//----- nvinfo : EIATTR_SPARSE_MMA_MASK
	.align		4
.L_349:
        /*0058*/ 	.byte	0x03, 0x50
        /*005a*/ 	.short	0x0000


	//----- nvinfo : EIATTR_MAXREG_COUNT
	.align		4
        /*005c*/ 	.byte	0x03, 0x1b
        /*005e*/ 	.short	0x00ff


	//----- nvinfo : EIATTR_MERCURY_ISA_VERSION
	.align		4
        /*0060*/ 	.byte	0x03, 0x5f
        /*0062*/ 	.short	0x0101


	//----- nvinfo : EIATTR_VRC_CTA_INIT_COUNT
	.align		4
        /*0064*/ 	.byte	0x02, 0x4a
	.zero		1
	.zero		1


	//----- nvinfo : EIATTR_EXIT_INSTR_OFFSETS
	.align		4
        /*0068*/ 	.byte	0x04, 0x1c
        /*006a*/ 	.short	(.L_351 - .L_350)


	//   ....[0]....
.L_350:
        /*006c*/ 	.word	0x00000070


	//   ....[1]....
        /*0070*/ 	.word	0x00000180


	//   ....[2]....
        /*0074*/ 	.word	0x00000200


	//----- nvinfo : EIATTR_CBANK_PARAM_SIZE
	.align		4
.L_351:
        /*0078*/ 	.byte	0x03, 0x19
        /*007a*/ 	.short	0x0024


	//----- nvinfo : EIATTR_PARAM_CBANK
	.align		4
        /*007c*/ 	.byte	0x04, 0x0a
        /*007e*/ 	.short	(.L_353 - .L_352)
	.align		4
.L_352:
        /*0080*/ 	.word	index@(.nv.constant0._Z12update_dualsPiS_PfS0_i)
        /*0084*/ 	.short	0x0380
        /*0086*/ 	.short	0x0024


	//----- nvinfo : EIATTR_SW_WAR
	.align		4
.L_353:
        /*0088*/ 	.byte	0x04, 0x36
        /*008a*/ 	.short	(.L_355 - .L_354)
.L_354:
        /*008c*/ 	.word	0x00000008
.L_355:


//--------------------- .nv.info._Z15set_array_valuePiii --------------------------
	.section	.nv.info._Z15set_array_valuePiii,"",@"SHT_CUDA_INFO"
	.sectionflags	@""
	.align	4


	//----- nvinfo : EIATTR_CUDA_API_VERSION
	.align		4
        /*0000*/ 	.byte	0x04, 0x37
        /*0002*/ 	.short	(.L_357 - .L_356)
.L_356:
        /*0004*/ 	.word	0x00000082


	//----- nvinfo : EIATTR_KPARAM_INFO
	.align		4
.L_357:
        /*0008*/ 	.byte	0x04, 0x17
        /*000a*/ 	.short	(.L_359 - .L_358)
.L_358:
        /*000c*/ 	.word	0x00000000
        /*0010*/ 	.short	0x0002
        /*0012*/ 	.short	0x000c
        /*0014*/ 	.byte	0x00, 0xf0, 0x11, 0x00


	//----- nvinfo : EIATTR_KPARAM_INFO
	.align		4
.L_359:
        /*0018*/ 	.byte	0x04, 0x17
        /*001a*/ 	.short	(.L_361 - .L_360)
.L_360:
        /*001c*/ 	.word	0x00000000
        /*0020*/ 	.short	0x0001
        /*0022*/ 	.short	0x0008
        /*0024*/ 	.byte	0x00, 0xf0, 0x11, 0x00


	//----- nvinfo : EIATTR_KPARAM_INFO
	.align		4
.L_361:
        /*0028*/ 	.byte	0x04, 0x17
        /*002a*/ 	.short	(.L_363 - .L_362)
.L_362:
        /*002c*/ 	.word	0x00000000
        /*0030*/ 	.short	0x0000
        /*0032*/ 	.short	0x0000
        /*0034*/ 	.byte	0x00, 0xf5, 0x21, 0x00


	//----- nvinfo : EIATTR_SPARSE_MMA_MASK
	.align		4
.L_363:
        /*0038*/ 	.byte	0x03, 0x50
        /*003a*/ 	.short	0x0000


	//----- nvinfo : EIATTR_MAXREG_COUNT
	.align		4
        /*003c*/ 	.byte	0x03, 0x1b
        /*003e*/ 	.short	0x00ff


	//----- nvinfo : EIATTR_MERCURY_ISA_VERSION
	.align		4
        /*0040*/ 	.byte	0x03, 0x5f
        /*0042*/ 	.short	0x0101


	//----- nvinfo : EIATTR_VRC_CTA_INIT_COUNT
	.align		4
        /*0044*/ 	.byte	0x02, 0x4a
	.zero		1
	.zero		1


	//----- nvinfo : EIATTR_EXIT_INSTR_OFFSETS
	.align		4
        /*0048*/ 	.byte	0x04, 0x1c
        /*004a*/ 	.short	(.L_365 - .L_364)


	//   ....[0]....
.L_364:
        /*004c*/ 	.word	0x00000070


	//   ....[1]....
        /*0050*/ 	.word	0x000000d0


	//----- nvinfo : EIATTR_CBANK_PARAM_SIZE
	.align		4
.L_365:
        /*0054*/ 	.byte	0x03, 0x19
        /*0056*/ 	.short	0x0010


	//----- nvinfo : EIATTR_PARAM_CBANK
	.align		4
        /*0058*/ 	.byte	0x04, 0x0a
        /*005a*/ 	.short	(.L_367 - .L_366)
	.align		4
.L_366:
        /*005c*/ 	.word	index@(.nv.constant0._Z15set_array_valuePiii)
        /*0060*/ 	.short	0x0380
        /*0062*/ 	.short	0x0010


	//----- nvinfo : EIATTR_SW_WAR
	.align		4
.L_367:
        /*0064*/ 	.byte	0x04, 0x36
        /*0066*/ 	.short	(.L_369 - .L_368)
.L_368:
        /*0068*/ 	.word	0x00000008
.L_369:


//--------------------- .nv.info._Z16solve_1bc_kerneliPKiPiS1_PKfS1_S1_ --------------------------
	.section	.nv.info._Z16solve_1bc_kerneliPKiPiS1_PKfS1_S1_,"",@"SHT_CUDA_INFO"
	.sectionflags	@""
	.align	4


	//----- nvinfo : EIATTR_CUDA_API_VERSION
	.align		4
        /*0000*/ 	.byte	0x04, 0x37
        /*0002*/ 	.short	(.L_371 - .L_370)
.L_370:
        /*0004*/ 	.word	0x00000082


	//----- nvinfo : EIATTR_KPARAM_INFO
	.align		4
.L_371:
        /*0008*/ 	.byte	0x04, 0x17
        /*000a*/ 	.short	(.L_373 - .L_372)
.L_372:
        /*000c*/ 	.word	0x00000000
        /*0010*/ 	.short	0x0006
        /*0012*/ 	.short	0x0030
        /*0014*/ 	.byte	0x00, 0xf5, 0x21, 0x00


	//----- nvinfo : EIATTR_KPARAM_INFO
	.align		4
.L_373:
        /*0018*/ 	.byte	0x04, 0x17
        /*001a*/ 	.short	(.L_375 - .L_374)
.L_374:
        /*001c*/ 	.word	0x00000000
        /*0020*/ 	.short	0x0005
        /*0022*/ 	.short	0x0028
        /*0024*/ 	.byte	0x00, 0xf5, 0x21, 0x00


	//----- nvinfo : EIATTR_KPARAM_INFO
	.align		4
.L_375:
        /*0028*/ 	.byte	0x04, 0x17
        /*002a*/ 	.short	(.L_377 - .L_376)
.L_376:
        /*002c*/ 	.word	0x00000000
        /*0030*/ 	.short	0x0004
        /*0032*/ 	.short	0x0020
        /*0034*/ 	.byte	0x00, 0xf5, 0x21, 0x00


	//----- nvinfo : EIATTR_KPARAM_INFO
	.align		4
.L_377:
        /*0038*/ 	.byte	0x04, 0x17
        /*003a*/ 	.short	(.L_379 - .L_378)
.L_378:
        /*003c*/ 	.word	0x00000000
        /*0040*/ 	.short	0x0003
        /*0042*/ 	.short	0x0018
        /*0044*/ 	.byte	0x00, 0xf5, 0x21, 0x00


	//----- nvinfo : EIATTR_KPARAM_INFO
	.align		4
.L_379:
        /*0048*/ 	.byte	0x04, 0x17
        /*004a*/ 	.short	(.L_381 - .L_380)
.L_380:
        /*004c*/ 	.word	0x00000000
        /*0050*/ 	.short	0x0002
        /*0052*/ 	.short	0x0010
        /*0054*/ 	.byte	0x00, 0xf5, 0x21, 0x00


	//----- nvinfo : EIATTR_KPARAM_INFO
	.align		4
.L_381:
        /*0058*/ 	.byte	0x04, 0x17
        /*005a*/ 	.short	(.L_383 - .L_382)
.L_382:
        /*005c*/ 	.word	0x00000000
        /*0060*/ 	.short	0x0001
        /*0062*/ 	.short	0x0008
        /*0064*/ 	.byte	0x00, 0xf5, 0x21, 0x00


	//----- nvinfo : EIATTR_KPARAM_INFO
	.align		4
.L_383:
        /*0068*/ 	.byte	0x04, 0x17
        /*006a*/ 	.short	(.L_385 - .L_384)
.L_384:
        /*006c*/ 	.word	0x00000000
        /*0070*/ 	.short	0x0000
        /*0072*/ 	.short	0x0000
        /*0074*/ 	.byte	0x00, 0xf0, 0x11, 0x00


	//----- nvinfo : EIATTR_SPARSE_MMA_MASK
	.align		4
.L_385:
        /*0078*/ 	.byte	0x03, 0x50
        /*007a*/ 	.short	0x0000


	//----- nvinfo : EIATTR_MAXREG_COUNT
	.align		4
        /*007c*/ 	.byte	0x03, 0x1b
        /*007e*/ 	.short	0x00ff


	//----- nvinfo : EIATTR_MERCURY_ISA_VERSION
	.align		4
        /*0080*/ 	.byte	0x03, 0x5f
        /*0082*/ 	.short	0x0101


	//----- nvinfo : EIATTR_VRC_CTA_INIT_COUNT
	.align		4
        /*0084*/ 	.byte	0x02, 0x4a
	.zero		1
	.zero		1


	//----- nvinfo : EIATTR_EXIT_INSTR_OFFSETS
	.align		4
        /*0088*/ 	.byte	0x04, 0x1c
        /*008a*/ 	.short	(.L_387 - .L_386)


	//   ....[0]....
.L_386:
        /*008c*/ 	.word	0x000000c0


	//   ....[1]....
        /*0090*/ 	.word	0x00000260


	//   ....[2]....
        /*0094*/ 	.word	0x00000290


	//   ....[3]....
        /*0098*/ 	.word	0x000002c0


	//   ....[4]....
        /*009c*/ 	.word	0x00000320


	//   ....[5]....
        /*00a0*/ 	.word	0x00000350


	//   ....[6]....
        /*00a4*/ 	.word	0x00000390


	//----- nvinfo : EIATTR_CRS_STACK_SIZE
	.align		4
.L_387:
        /*00a8*/ 	.byte	0x04, 0x1e
        /*00aa*/ 	.short	(.L_389 - .L_388)
.L_388:
        /*00ac*/ 	.word	0x00000000


	//----- nvinfo : EIATTR_CBANK_PARAM_SIZE
	.align		4
.L_389:
        /*00b0*/ 	.byte	0x03, 0x19
        /*00b2*/ 	.short	0x0038


	//----- nvinfo : EIATTR_PARAM_CBANK
	.align		4
        /*00b4*/ 	.byte	0x04, 0x0a
        /*00b6*/ 	.short	(.L_391 - .L_390)
	.align		4
.L_390:
        /*00b8*/ 	.word	index@(.nv.constant0._Z16solve_1bc_kerneliPKiPiS1_PKfS1_S1_)
        /*00bc*/ 	.short	0x0380
        /*00be*/ 	.short	0x0038


	//----- nvinfo : EIATTR_SW_WAR
	.align		4
.L_391:
        /*00c0*/ 	.byte	0x04, 0x36
        /*00c2*/ 	.short	(.L_393 - .L_392)
.L_392:
        /*00c4*/ 	.word	0x00000008
.L_393:


//--------------------- .nv.info._Z11find_argminPKfPiPfi --------------------------
	.section	.nv.info._Z11find_argminPKfPiPfi,"",@"SHT_CUDA_INFO"
	.sectionflags	@""
	.align	4


	//----- nvinfo : EIATTR_CUDA_API_VERSION
	.align		4
        /*0000*/ 	.byte	0x04, 0x37
        /*0002*/ 	.short	(.L_395 - .L_394)
.L_394:
        /*0004*/ 	.word	0x00000082


	//----- nvinfo : EIATTR_KPARAM_INFO
	.align		4
.L_395:
        /*0008*/ 	.byte	0x04, 0x17
        /*000a*/ 	.short	(.L_397 - .L_396)
.L_396:
        /*000c*/ 	.word	0x00000000
        /*0010*/ 	.short	0x0003
        /*0012*/ 	.short	0x0018
        /*0014*/ 	.byte	0x00, 0xf0, 0x11, 0x00


	//----- nvinfo : EIATTR_KPARAM_INFO
	.align		4
.L_397:
        /*0018*/ 	.byte	0x04, 0x17
        /*001a*/ 	.short	(.L_399 - .L_398)
.L_398:
        /*001c*/ 	.word	0x00000000
        /*0020*/ 	.short	0x0002
        /*0022*/ 	.short	0x0010
        /*0024*/ 	.byte	0x00, 0xf5, 0x21, 0x00


	//----- nvinfo : EIATTR_KPARAM_INFO
	.align		4
.L_399:
        /*0028*/ 	.byte	0x04, 0x17
        /*002a*/ 	.short	(.L_401 - .L_400)
.L_400:
        /*002c*/ 	.word	0x00000000
        /*0030*/ 	.short	0x0001
        /*0032*/ 	.short	0x0008
        /*0034*/ 	.byte	0x00, 0xf5, 0x21, 0x00


	//----- nvinfo : EIATTR_KPARAM_INFO
	.align		4
.L_401:
        /*0038*/ 	.byte	0x04, 0x17
        /*003a*/ 	.short	(.L_403 - .L_402)
.L_402:
        /*003c*/ 	.word	0x00000000
        /*0040*/ 	.short	0x0000
        /*0042*/ 	.short	0x0000
        /*0044*/ 	.byte	0x00, 0xf5, 0x21, 0x00


	//----- nvinfo : EIATTR_SPARSE_MMA_MASK
	.align		4
.L_403:
        /*0048*/ 	.byte	0x03, 0x50
        /*004a*/ 	.short	0x0000


	//----- nvinfo : EIATTR_MAXREG_COUNT
	.align		4
        /*004c*/ 	.byte	0x03, 0x1b
        /*004e*/ 	.short	0x00ff


	//----- nvinfo : EIATTR_NUM_BARRIERS
	.align		4
        /*0050*/ 	.byte	0x02, 0x4c
        /*0052*/ 	.byte	0x01
	.zero		1


	//----- nvinfo : EIATTR_MERCURY_ISA_VERSION
	.align		4
        /*0054*/ 	.byte	0x03, 0x5f
        /*0056*/ 	.short	0x0101


	//----- nvinfo : EIATTR_VRC_CTA_INIT_COUNT
	.align		4
        /*0058*/ 	.byte	0x02, 0x4a
	.zero		1
	.zero		1


	//----- nvinfo : EIATTR_EXIT_INSTR_OFFSETS
	.align		4
        /*005c*/ 	.byte	0x04, 0x1c
        /*005e*/ 	.short	(.L_405 - .L_404)


	//   ....[0]....
.L_404:
        /*0060*/ 	.word	0x000002c0


	//   ....[1]....
        /*0064*/ 	.word	0x00000380


	//----- nvinfo : EIATTR_CRS_STACK_SIZE
	.align		4
.L_405:
        /*0068*/ 	.byte	0x04, 0x1e
        /*006a*/ 	.short	(.L_407 - .L_406)
.L_406:
        /*006c*/ 	.word	0x00000000


	//----- nvinfo : EIATTR_CBANK_PARAM_SIZE
	.align		4
.L_407:
        /*0070*/ 	.byte	0x03, 0x19
        /*0072*/ 	.short	0x001c


	//----- nvinfo : EIATTR_PARAM_CBANK
	.align		4
        /*0074*/ 	.byte	0x04, 0x0a
        /*0076*/ 	.short	(.L_409 - .L_408)
	.align		4
.L_408:
        /*0078*/ 	.word	index@(.nv.constant0._Z11find_argminPKfPiPfi)
        /*007c*/ 	.short	0x0380
        /*007e*/ 	.short	0x001c


	//----- nvinfo : EIATTR_SW_WAR
	.align		4
.L_409:
        /*0080*/ 	.byte	0x04, 0x36
        /*0082*/ 	.short	(.L_411 - .L_410)
.L_410:
        /*0084*/ 	.word	0x00000008
.L_411:


//--------------------- .nv.info._Z9compute_BPKfS0_S0_Pfi --------------------------
	.section	.nv.info._Z9compute_BPKfS0_S0_Pfi,"",@"SHT_CUDA_INFO"
	.sectionflags	@""
	.align	4


	//----- nvinfo : EIATTR_CUDA_API_VERSION
	.align		4
        /*0000*/ 	.byte	0x04, 0x37
        /*0002*/ 	.short	(.L_413 - .L_412)
.L_412:
        /*0004*/ 	.word	0x00000082


	//----- nvinfo : EIATTR_KPARAM_INFO
	.align		4
.L_413:
        /*0008*/ 	.byte	0x04, 0x17
        /*000a*/ 	.short	(.L_415 - .L_414)
.L_414:
        /*000c*/ 	.word	0x00000000
        /*0010*/ 	.short	0x0004
        /*0012*/ 	.short	0x0020
        /*0014*/ 	.byte	0x00, 0xf0, 0x11, 0x00


	//----- nvinfo : EIATTR_KPARAM_INFO
	.align		4
.L_415:
        /*0018*/ 	.byte	0x04, 0x17
        /*001a*/ 	.short	(.L_417 - .L_416)
.L_416:
        /*001c*/ 	.word	0x00000000
        /*0020*/ 	.short	0x0003
        /*0022*/ 	.short	0x0018
        /*0024*/ 	.byte	0x00, 0xf5, 0x21, 0x00


	//----- nvinfo : EIATTR_KPARAM_INFO
	.align		4
.L_417:
        /*0028*/ 	.byte	0x04, 0x17
        /*002a*/ 	.short	(.L_419 - .L_418)
.L_418:
        /*002c*/ 	.word	0x00000000
        /*0030*/ 	.short	0x0002
        /*0032*/ 	.short	0x0010
        /*0034*/ 	.byte	0x00, 0xf5, 0x21, 0x00


	//----- nvinfo : EIATTR_KPARAM_INFO
	.align		4
.L_419:
        /*0038*/ 	.byte	0x04, 0x17
        /*003a*/ 	.short	(.L_421 - .L_420)
.L_420:
        /*003c*/ 	.word	0x00000000
        /*0040*/ 	.short	0x0001
        /*0042*/ 	.short	0x0008
        /*0044*/ 	.byte	0x00, 0xf5, 0x21, 0x00


	//----- nvinfo : EIATTR_KPARAM_INFO
	.align		4
.L_421:
        /*0048*/ 	.byte	0x04, 0x17
        /*004a*/ 	.short	(.L_423 - .L_422)
.L_422:
        /*004c*/ 	.word	0x00000000
        /*0050*/ 	.short	0x0000
        /*0052*/ 	.short	0x0000
        /*0054*/ 	.byte	0x00, 0xf5, 0x21, 0x00


	//----- nvinfo : EIATTR_SPARSE_MMA_MASK
	.align		4
.L_423:
        /*0058*/ 	.byte	0x03, 0x50
        /*005a*/ 	.short	0x0000


	//----- nvinfo : EIATTR_MAXREG_COUNT
	.align		4
        /*005c*/ 	.byte	0x03, 0x1b
        /*005e*/ 	.short	0x00ff


	//----- nvinfo : EIATTR_MERCURY_ISA_VERSION
	.align		4
        /*0060*/ 	.byte	0x03, 0x5f
        /*0062*/ 	.short	0x0101


	//----- nvinfo : EIATTR_VRC_CTA_INIT_COUNT
	.align		4
        /*0064*/ 	.byte	0x02, 0x4a
	.zero		1
	.zero		1


	//----- nvinfo : EIATTR_EXIT_INSTR_OFFSETS
	.align		4
        /*0068*/ 	.byte	0x04, 0x1c
        /*006a*/ 	.short	(.L_425 - .L_424)


	//   ....[0]....
.L_424:
        /*006c*/ 	.word	0x000000c0


	//   ....[1]....
        /*0070*/ 	.word	0x000001d0


	//----- nvinfo : EIATTR_CBANK_PARAM_SIZE
	.align		4
.L_425:
        /*0074*/ 	.byte	0x03, 0x19
        /*0076*/ 	.short	0x0024


	//----- nvinfo : EIATTR_PARAM_CBANK
	.align		4
        /*0078*/ 	.byte	0x04, 0x0a
        /*007a*/ 	.short	(.L_427 - .L_426)
	.align		4
.L_426:
        /*007c*/ 	.word	index@(.nv.constant0._Z9compute_BPKfS0_S0_Pfi)
        /*0080*/ 	.short	0x0380
        /*0082*/ 	.short	0x0024


	//----- nvinfo : EIATTR_SW_WAR
	.align		4
.L_427:
        /*0084*/ 	.byte	0x04, 0x36
        /*0086*/ 	.short	(.L_429 - .L_428)
.L_428:
        /*0088*/ 	.word	0x00000008
.L_429:


//--------------------- .nv.callgraph             --------------------------
	.section	.nv.callgraph,"",@"SHT_CUDA_CALLGRAPH"
	.align	4
	.sectionentsize	8
	.align		4
        /*0000*/ 	.word	0x00000000
	.align		4
        /*0004*/ 	.word	0xffffffff
	.align		4
        /*0008*/ 	.word	0x00000000
	.align		4
        /*000c*/ 	.word	0xfffffffe
	.align		4
        /*0010*/ 	.word	0x00000000
	.align		4
        /*0014*/ 	.word	0xfffffffd
	.align		4
        /*0018*/ 	.word	0x00000000
	.align		4
        /*001c*/ 	.word	0xfffffffc


//--------------------- .nv.constant4             --------------------------
	.section	.nv.constant4,"a",@progbits
	.align	8
	.align		8
.nv.constant4:
        /*0000*/ 	.dword	d_min
	.align		8
        /*0008*/ 	.dword	d_changed
	.align		8
        /*0010*/ 	.dword	d_epsilon
	.align		8
        /*0018*/ 	.dword	d_found
	.align		8
        /*0020*/ 	.dword	d_flag
	.align		8
        /*0028*/ 	.dword	d_b_kl_neg
	.align		8
        /*0030*/ 	.dword	_ZN34_INTERNAL_f3a2675c_4_k_cu_3a6ab9e94cuda3std3__45__cpo5beginE
	.align		8
        /*0038*/ 	.dword	_ZN34_INTERNAL_f3a2675c_4_k_cu_3a6ab9e94cuda3std3__45__cpo3endE
	.align		8
        /*0040*/ 	.dword	_ZN34_INTERNAL_f3a2675c_4_k_cu_3a6ab9e94cuda3std3__45__cpo6cbeginE
	.align		8
        /*0048*/ 	.dword	_ZN34_INTERNAL_f3a2675c_4_k_cu_3a6ab9e94cuda3std3__45__cpo4cendE
	.align		8
        /*0050*/ 	.dword	_ZN34_INTERNAL_f3a2675c_4_k_cu_3a6ab9e94cuda3std3__45__cpo6rbeginE
	.align		8
        /*0058*/ 	.dword	_ZN34_INTERNAL_f3a2675c_4_k_cu_3a6ab9e94cuda3std3__45__cpo4rendE
	.align		8
        /*0060*/ 	.dword	_ZN34_INTERNAL_f3a2675c_4_k_cu_3a6ab9e94cuda3std3__45__cpo7crbeginE
	.align		8
        /*0068*/ 	.dword	_ZN34_INTERNAL_f3a2675c_4_k_cu_3a6ab9e94cuda3std3__45__cpo5crendE
	.align		8
        /*0070*/ 	.dword	_ZN34_INTERNAL_f3a2675c_4_k_cu_3a6ab9e94cuda3std3__436_GLOBAL__N__f3a2675c_4_k_cu_3a6ab9e96ignoreE
	.align		8
        /*0078*/ 	.dword	_ZN34_INTERNAL_f3a2675c_4_k_cu_3a6ab9e94cuda3std3__419piecewise_constructE
	.align		8
        /*0080*/ 	.dword	_ZN34_INTERNAL_f3a2675c_4_k_cu_3a6ab9e94cuda3std3__48in_placeE
	.align		8
        /*0088*/ 	.dword	_ZN34_INTERNAL_f3a2675c_4_k_cu_3a6ab9e94cuda3std3__420unreachable_sentinelE
	.align		8
        /*0090*/ 	.dword	_ZN34_INTERNAL_f3a2675c_4_k_cu_3a6ab9e94cuda3std3__47nulloptE
	.align		8
        /*0098*/ 	.dword	_ZN34_INTERNAL_f3a2675c_4_k_cu_3a6ab9e94cuda3std3__48unexpectE
	.align		8
        /*00a0*/ 	.dword	_ZN34_INTERNAL_f3a2675c_4_k_cu_3a6ab9e94cuda3std6ranges3__45__cpo4swapE
	.align		8
        /*00a8*/ 	.dword	_ZN34_INTERNAL_f3a2675c_4_k_cu_3a6ab9e94cuda3std6ranges3__45__cpo9iter_moveE
	.align		8
        /*00b0*/ 	.dword	_ZN34_INTERNAL_f3a2675c_4_k_cu_3a6ab9e94cuda3std6ranges3__45__cpo5beginE
	.align		8
        /*00b8*/ 	.dword	_ZN34_INTERNAL_f3a2675c_4_k_cu_3a6ab9e94cuda3std6ranges3__45__cpo3endE
	.align		8
        /*00c0*/ 	.dword	_ZN34_INTERNAL_f3a2675c_4_k_cu_3a6ab9e94cuda3std6ranges3__45__cpo6cbeginE
	.align		8
        /*00c8*/ 	.dword	_ZN34_INTERNAL_f3a2675c_4_k_cu_3a6ab9e94cuda3std6ranges3__45__cpo4cendE
	.align		8
        /*00d0*/ 	.dword	_ZN34_INTERNAL_f3a2675c_4_k_cu_3a6ab9e94cuda3std6ranges3__45__cpo7advanceE
	.align		8
        /*00d8*/ 	.dword	_ZN34_INTERNAL_f3a2675c_4_k_cu_3a6ab9e94cuda3std6ranges3__45__cpo9iter_swapE
	.align		8
        /*00e0*/ 	.dword	_ZN34_INTERNAL_f3a2675c_4_k_cu_3a6ab9e94cuda3std6ranges3__45__cpo4nextE
	.align		8
        /*00e8*/ 	.dword	_ZN34_INTERNAL_f3a2675c_4_k_cu_3a6ab9e94cuda3std6ranges3__45__cpo4prevE
	.align		8
        /*00f0*/ 	.dword	_ZN34_INTERNAL_f3a2675c_4_k_cu_3a6ab9e94cuda3std6ranges3__45__cpo4dataE
	.align		8
        /*00f8*/ 	.dword	_ZN34_INTERNAL_f3a2675c_4_k_cu_3a6ab9e94cuda3std6ranges3__45__cpo5cdataE
	.align		8
        /*0100*/ 	.dword	_ZN34_INTERNAL_f3a2675c_4_k_cu_3a6ab9e94cuda3std6ranges3__45__cpo4sizeE
	.align		8
        /*0108*/ 	.dword	_ZN34_INTERNAL_f3a2675c_4_k_cu_3a6ab9e94cuda3std6ranges3__45__cpo5ssizeE
	.align		8
        /*0110*/ 	.dword	_ZN34_INTERNAL_f3a2675c_4_k_cu_3a6ab9e94cuda3std6ranges3__45__cpo8distanceE
	.align		8
        /*0118*/ 	.dword	_ZN34_INTERNAL_f3a2675c_4_k_cu_3a6ab9e96thrust24THRUST_300001_SM_1000_NS6system6detail10sequential3seqE
	.align		8
        /*0120*/ 	.dword	_ZN34_INTERNAL_f3a2675c_4_k_cu_3a6ab9e96thrust24THRUST_300001_SM_1000_NS12placeholders2_1E
	.align		8
        /*0128*/ 	.dword	_ZN34_INTERNAL_f3a2675c_4_k_cu_3a6ab9e96thrust24THRUST_300001_SM_1000_NS12placeholders2_2E
	.align		8
        /*0130*/ 	.dword	_ZN34_INTERNAL_f3a2675c_4_k_cu_3a6ab9e96thrust24THRUST_300001_SM_1000_NS12placeholders2_3E
	.align		8
        /*0138*/ 	.dword	_ZN34_INTERNAL_f3a2675c_4_k_cu_3a6ab9e96thrust24THRUST_300001_SM_1000_NS12placeholders2_4E
	.align		8
        /*0140*/ 	.dword	_ZN34_INTERNAL_f3a2675c_4_k_cu_3a6ab9e96thrust24THRUST_300001_SM_1000_NS12placeholders2_5E
	.align		8
        /*0148*/ 	.dword	_ZN34_INTERNAL_f3a2675c_4_k_cu_3a6ab9e96thrust24THRUST_300001_SM_1000_NS12placeholders2_6E
	.align		8
        /*0150*/ 	.dword	_ZN34_INTERNAL_f3a2675c_4_k_cu_3a6ab9e96thrust24THRUST_300001_SM_1000_NS12placeholders2_7E
	.align		8
        /*0158*/ 	.dword	_ZN34_INTERNAL_f3a2675c_4_k_cu_3a6ab9e96thrust24THRUST_300001_SM_1000_NS12placeholders2_8E
	.align		8
        /*0160*/ 	.dword	_ZN34_INTERNAL_f3a2675c_4_k_cu_3a6ab9e96thrust24THRUST_300001_SM_1000_NS12placeholders2_9E
	.align		8
        /*0168*/ 	.dword	_ZN34_INTERNAL_f3a2675c_4_k_cu_3a6ab9e96thrust24THRUST_300001_SM_1000_NS12placeholders3_10E


//--------------------- .text._ZN3cub18CUB_300001_SM_10006detail11EmptyKernelIvEEvv --------------------------
	.section	.text._ZN3cub18CUB_300001_SM_10006detail11EmptyKernelIvEEvv,"ax",@progbits
	.align	128
        .global         _ZN3cub18CUB_300001_SM_10006detail11EmptyKernelIvEEvv
        .type           _ZN3cub18CUB_300001_SM_10006detail11EmptyKernelIvEEvv,@function
        .size           _ZN3cub18CUB_300001_SM_10006detail11EmptyKernelIvEEvv,(.L_x_38 - _ZN3cub18CUB_300001_SM_10006detail11EmptyKernelIvEEvv)
        .other          _ZN3cub18CUB_300001_SM_10006detail11EmptyKernelIvEEvv,@"STO_CUDA_ENTRY STV_DEFAULT"
_ZN3cub18CUB_300001_SM_10006detail11EmptyKernelIvEEvv:
.text._ZN3cub18CUB_300001_SM_10006detail11EmptyKernelIvEEvv:
[----:B------:R-:W-:Y:S01]  /*0000*/  LDC R1, c[0x0][0x37c] ;  /* 0x0000df00ff017b82 */ /* 0x000fe20000000800 */
[----:B------:R-:W-:Y:S05]  /*0010*/  EXIT ;  /* 0x000000000000794d */ /* 0x000fea0003800000 */
.L_x_0:
[----:B------:R-:W-:-:S00]  /*0020*/  BRA `(.L_x_0) ;  /* 0xfffffffc00fc7947 */ /* 0x000fc0000383ffff */
[----:B------:R-:W-:-:S00]  /*0030*/  NOP ;  /* 0x0000000000007918 */ /* 0x000fc00000000000 */
        /* <DEDUP_REMOVED lines=12> */
.L_x_38:


//--------------------- .text._Z21check_slack_conditionPKfS0_S0_Pii --------------------------
	.section	.text._Z21check_slack_conditionPKfS0_S0_Pii,"ax",@progbits
	.align	128
        .global         _Z21check_slack_conditionPKfS0_S0_Pii
        .type           _Z21check_slack_conditionPKfS0_S0_Pii,@function
        .size           _Z21check_slack_conditionPKfS0_S0_Pii,(.L_x_39 - _Z21check_slack_conditionPKfS0_S0_Pii)
        .other          _Z21check_slack_conditionPKfS0_S0_Pii,@"STO_CUDA_ENTRY STV_DEFAULT"
_Z21check_slack_conditionPKfS0_S0_Pii:
.text._Z21check_slack_conditionPKfS0_S0_Pii:
[----:B------:R-:W-:Y:S01]  /*0000*/  LDC R1, c[0x0][0x37c] ;  /* 0x0000df00ff017b82 */ /* 0x000fe20000000800 */
[----:B------:R-:W0:Y:S07]  /*0010*/  S2R R0, SR_TID.Y ;  /* 0x0000000000007919 */ /* 0x000e2e0000002200 */
[----:B------:R-:W0:Y:S01]  /*0020*/  S2UR UR4, SR_CTAID.Y ;  /* 0x00000000000479c3 */ /* 0x000e220000002600 */
[----:B------:R-:W1:Y:S01]  /*0030*/  LDCU UR6, c[0x0][0x3a0] ;  /* 0x00007400ff0677ac */ /* 0x000e620008000800 */
[----:B------:R-:W2:Y:S06]  /*0040*/  S2R R3, SR_TID.X ;  /* 0x0000000000037919 */ /* 0x000eac0000002100 */
[----:B------:R-:W0:Y:S08]  /*0050*/  LDC R9, c[0x0][0x364] ;  /* 0x0000d900ff097b82 */ /* 0x000e300000000800 */
[----:B------:R-:W2:Y:S08]  /*0060*/  S2UR UR5, SR_CTAID.X ;  /* 0x00000000000579c3 */ /* 0x000eb00000002500 */
[----:B------:R-:W2:Y:S01]  /*0070*/  LDC R2, c[0x0][0x360] ;  /* 0x0000d800ff027b82 */ /* 0x000ea20000000800 */
[----:B0-----:R-:W-:-:S02]  /*0080*/  IMAD R9, R9, UR4, R0 ;  /* 0x0000000409097c24 */ /* 0x001fc4000f8e0200 */
[----:B--2---:R-:W-:-:S05]  /*0090*/  IMAD R0, R2, UR5, R3 ;  /* 0x0000000502007c24 */ /* 0x004fca000f8e0203 */
[----:B------:R-:W-:-:S04]  /*00a0*/  VIMNMX R2, PT, PT, R9, R0, !PT ;  /* 0x0000000009027248 */ /* 0x000fc80007fe0100 */
[----:B-1----:R-:W-:-:S13]  /*00b0*/  ISETP.GE.AND P0, PT, R2, UR6, PT ;  /* 0x0000000602007c0c */ /* 0x002fda000bf06270 */
[----:B------:R-:W-:Y:S05]  /*00c0*/  @P0 EXIT ;  /* 0x000000000000094d */ /* 0x000fea0003800000 */
[----:B------:R-:W0:Y:S01]  /*00d0*/  LDC.64 R2, c[0x0][0x380] ;  /* 0x0000e000ff027b82 */ /* 0x000e220000000a00 */
[----:B------:R-:W1:Y:S01]  /*00e0*/  LDCU.64 UR4, c[0x0][0x358] ;  /* 0x00006b00ff0477ac */ /* 0x000e620008000a00 */
[----:B------:R-:W-:-:S06]  /*00f0*/  IMAD R11, R0, UR6, R9 ;  /* 0x00000006000b7c24 */ /* 0x000fcc000f8e0209 */
[----:B------:R-:W2:Y:S08]  /*0100*/  LDC.64 R4, c[0x0][0x388] ;  /* 0x0000e200ff047b82 */ /* 0x000eb00000000a00 */
[----:B------:R-:W3:Y:S01]  /*0110*/  LDC.64 R6, c[0x0][0x390] ;  /* 0x0000e400ff067b82 */ /* 0x000ee20000000a00 */
[----:B0-----:R-:W-:-:S06]  /*0120*/  IMAD.WIDE R2, R11, 0x4, R2 ;  /* 0x000000040b027825 */ /* 0x001fcc00078e0202 */
[----:B-1----:R-:W4:Y:S01]  /*0130*/  LDG.E R2, desc[UR4][R2.64] ;  /* 0x0000000402027981 */ /* 0x002f22000c1e1900 */
[----:B--2---:R-:W-:-:S06]  /*0140*/  IMAD.WIDE.U32 R4, R9, 0x4, R4 ;  /* 0x0000000409047825 */ /* 0x004fcc00078e0004 */
[----:B------:R-:W4:Y:S01]  /*0150*/  LDG.E R5, desc[UR4][R4.64] ;  /* 0x0000000404057981 */ /* 0x000f22000c1e1900 */
[----:B---3--:R-:W-:-:S06]  /*0160*/  IMAD.WIDE R6, R0, 0x4, R6 ;  /* 0x0000000400067825 */ /* 0x008fcc00078e0206 */
[----:B------:R-:W2:Y:S01]  /*0170*/  LDG.E R7, desc[UR4][R6.64] ;  /* 0x0000000406077981 */ /* 0x000ea2000c1e1900 */
[----:B----4-:R-:W-:-:S04]  /*0180*/  FADD R0, R2, -R5 ;  /* 0x8000000502007221 */ /* 0x010fc80000000000 */
[----:B--2---:R-:W-:-:S05]  /*0190*/  FADD R0, R0, -R7 ;  /* 0x8000000700007221 */ /* 0x004fca0000000000 */
[----:B------:R-:W-:-:S13]  /*01a0*/  FSETP.GEU.AND P0, PT, R0, -9.9999997473787516356e-05, PT ;  /* 0xb8d1b7170000780b */ /* 0x000fda0003f0e000 */
[----:B------:R-:W-:Y:S05]  /*01b0*/  @P0 EXIT ;  /* 0x000000000000094d */ /* 0x000fea0003800000 */
[----:B------:R-:W0:Y:S01]  /*01c0*/  LDC.64 R2, c[0x0][0x398] ;  /* 0x0000e600ff027b82 */ /* 0x000e220000000a00 */
[----:B------:R-:W-:-:S05]  /*01d0*/  HFMA2 R5, -RZ, RZ, 0, 5.9604644775390625e-08 ;  /* 0x00000001ff057431 */ /* 0x000fca00000001ff */
[----:B0-----:R-:W-:Y:S01]  /*01e0*/  ATOMG.E.EXCH.STRONG.GPU PT, RZ, desc[UR4][R2.64], R5 ;  /* 0x8000000502ff79a8 */ /* 0x001fe2000c1ef104 */
[----:B------:R-:W-:Y:S05]  /*01f0*/  EXIT ;  /* 0x000000000000794d */ /* 0x000fea0003800000 */
.L_x_1:
        /* <DEDUP_REMOVED lines=16> */
.L_x_39:


//--------------------- .text._Z24check_feasible_conditionPKfPKiS0_S0_Pii --------------------------
	.section	.text._Z24check_feasible_conditionPKfPKiS0_S0_Pii,"ax",@progbits
	.align	128
        .global         _Z24check_feasible_conditionPKfPKiS0_S0_Pii
        .type           _Z24check_feasible_conditionPKfPKiS0_S0_Pii,@function
        .size           _Z24check_feasible_conditionPKfPKiS0_S0_Pii,(.L_x_40 - _Z24check_feasible_conditionPKfPKiS0_S0_Pii)
        .other          _Z24check_feasible_conditionPKfPKiS0_S0_Pii,@"STO_CUDA_ENTRY STV_DEFAULT"
_Z24check_feasible_conditionPKfPKiS0_S0_Pii:
.text._Z24check_feasible_conditionPKfPKiS0_S0_Pii:
        /* <DEDUP_REMOVED lines=15> */
[----:B------:R-:W-:-:S04]  /*00f0*/  IMAD R11, R0, UR6, R9 ;  /* 0x00000006000b7c24 */ /* 0x000fc8000f8e0209 */
[----:B0-----:R-:W-:-:S06]  /*0100*/  IMAD.WIDE R2, R11, 0x4, R2 ;  /* 0x000000040b027825 */ /* 0x001fcc00078e0202 */
[----:B-1----:R-:W2:Y:S02]  /*0110*/  LDG.E R2, desc[UR4][R2.64] ;  /* 0x0000000402027981 */ /* 0x002ea4000c1e1900 */
[----:B--2---:R-:W-:-:S13]  /*0120*/  ISETP.NE.AND P0, PT, R2, 0x1, PT ;  /* 0x000000010200780c */ /* 0x004fda0003f05270 */
[----:B------:R-:W-:Y:S05]  /*0130*/  @P0 EXIT ;  /* 0x000000000000094d */ /* 0x000fea0003800000 */
[----:B------:R-:W0:Y:S08]  /*0140*/  LDC.64 R2, c[0x0][0x380] ;  /* 0x0000e000ff027b82 */ /* 0x000e300000000a00 */
[----:B------:R-:W1:Y:S08]  /*0150*/  LDC.64 R4, c[0x0][0x390] ;  /* 0x0000e400ff047b82 */ /* 0x000e700000000a00 */
[----:B------:R-:W2:Y:S01]  /*0160*/  LDC.64 R6, c[0x0][0x398] ;  /* 0x0000e600ff067b82 */ /* 0x000ea20000000a00 */
[----:B0-----:R-:W-:-:S06]  /*0170*/  IMAD.WIDE R2, R11, 0x4, R2 ;  /* 0x000000040b027825 */ /* 0x001fcc00078e0202 */
[----:B------:R-:W3:Y:S01]  /*0180*/  LDG.E R2, desc[UR4][R2.64] ;  /* 0x0000000402027981 */ /* 0x000ee2000c1e1900 */
[----:B-1----:R-:W-:-:S06]  /*0190*/  IMAD.WIDE.U32 R4, R9, 0x4, R4 ;  /* 0x0000000409047825 */ /* 0x002fcc00078e0004 */
[----:B------:R-:W3:Y:S01]  /*01a0*/  LDG.E R5, desc[UR4][R4.64] ;  /* 0x0000000404057981 */ /* 0x000ee2000c1e1900 */
[----:B--2---:R-:W-:-:S06]  /*01b0*/  IMAD.WIDE R6, R0, 0x4, R6 ;  /* 0x0000000400067825 */ /* 0x004fcc00078e0206 */
[----:B------:R-:W2:Y:S01]  /*01c0*/  LDG.E R7, desc[UR4][R6.64] ;  /* 0x0000000406077981 */ /* 0x000ea2000c1e1900 */
[----:B---3--:R-:W-:-:S04]  /*01d0*/  FADD R0, R2, -R5 ;  /* 0x8000000502007221 */ /* 0x008fc80000000000 */
[----:B--2---:R-:W-:-:S05]  /*01e0*/  FADD R0, R0, -R7 ;  /* 0x8000000700007221 */ /* 0x004fca0000000000 */
[----:B------:R-:W-:-:S13]  /*01f0*/  FSETP.GT.AND P0, PT, |R0|, 9.9999997473787516356e-05, PT ;  /* 0x38d1b7170000780b */ /* 0x000fda0003f04200 */
[----:B------:R-:W-:Y:S05]  /*0200*/  @!P0 EXIT ;  /* 0x000000000000894d */ /* 0x000fea0003800000 */
[----:B------:R-:W0:Y:S01]  /*0210*/  LDC.64 R2, c[0x0][0x3a0] ;  /* 0x0000e800ff027b82 */ /* 0x000e220000000a00 */
[----:B------:R-:W-:-:S05]  /*0220*/  HFMA2 R5, -RZ, RZ, 0, 5.9604644775390625e-08 ;  /* 0x00000001ff057431 */ /* 0x000fca00000001ff */
[----:B0-----:R-:W-:Y:S01]  /*0230*/  ATOMG.E.EXCH.STRONG.GPU PT, RZ, desc[UR4][R2.64], R5 ;  /* 0x8000000502ff79a8 */ /* 0x001fe2000c1ef104 */
[----:B------:R-:W-:Y:S05]  /*0240*/  EXIT ;  /* 0x000000000000794d */ /* 0x000fea0003800000 */
.L_x_2:
        /* <DEDUP_REMOVED lines=11> */
.L_x_40:


//--------------------- .text._Z13reset_d_foundv  --------------------------
	.section	.text._Z13reset_d_foundv,"ax",@progbits
	.align	128
        .global         _Z13reset_d_foundv
        .type           _Z13reset_d_foundv,@function
        .size           _Z13reset_d_foundv,(.L_x_41 - _Z13reset_d_foundv)
        .other          _Z13reset_d_foundv,@"STO_CUDA_ENTRY STV_DEFAULT"
_Z13reset_d_foundv:
.text._Z13reset_d_foundv:
[----:B------:R-:W-:Y:S01]  /*0000*/  LDC R1, c[0x0][0x37c] ;  /* 0x0000df00ff017b82 */ /* 0x000fe20000000800 */
[----:B------:R-:W0:Y:S07]  /*0010*/  S2R R0, SR_TID.X ;  /* 0x0000000000007919 */ /* 0x000e2e0000002100 */
[----:B------:R-:W0:Y:S02]  /*0020*/  S2UR UR4, SR_CTAID.X ;  /* 0x00000000000479c3 */ /* 0x000e240000002500 */
[----:B0-----:R-:W-:-:S13]  /*0030*/  LOP3.LUT P0, RZ, R0, UR4, RZ, 0xfc, !PT ;  /* 0x0000000400ff7c12 */ /* 0x001fda000f80fcff */
[----:B------:R-:W-:Y:S05]  /*0040*/  @P0 EXIT ;  /* 0x000000000000094d */ /* 0x000fea0003800000 */
[----:B------:R-:W0:Y:S01]  /*0050*/  LDC.64 R2, c[0x4][0x18] ;  /* 0x01000600ff027b82 */ /* 0x000e220000000a00 */
[----:B------:R-:W0:Y:S02]  /*0060*/  LDCU.64 UR4, c[0x0][0x358] ;  /* 0x00006b00ff0477ac */ /* 0x000e240008000a00 */
[----:B0-----:R-:W-:Y:S01]  /*0070*/  STG.E desc[UR4][R2.64], RZ ;  /* 0x000000ff02007986 */ /* 0x001fe2000c101904 */
[----:B------:R-:W-:Y:S05]  /*0080*/  EXIT ;  /* 0x000000000000794d */ /* 0x000fea0003800000 */
.L_x_3:
        /* <DEDUP_REMOVED lines=15> */
.L_x_41:


//--------------------- .text._Z9check_bklPKfPKiS2_i --------------------------
	.section	.text._Z9check_bklPKfPKiS2_i,"ax",@progbits
	.align	128
        .global         _Z9check_bklPKfPKiS2_i
        .type           _Z9check_bklPKfPKiS2_i,@function
        .size           _Z9check_bklPKfPKiS2_i,(.L_x_42 - _Z9check_bklPKfPKiS2_i)
        .other          _Z9check_bklPKfPKiS2_i,@"STO_CUDA_ENTRY STV_DEFAULT"
_Z9check_bklPKfPKiS2_i:
.text._Z9check_bklPKfPKiS2_i:
[----:B------:R-:W-:Y:S01]  /*0000*/  LDC R1, c[0x0][0x37c] ;  /* 0x0000df00ff017b82 */ /* 0x000fe20000000800 */
[----:B------:R-:W0:Y:S07]  /*0010*/  S2R R0, SR_TID.X ;  /* 0x0000000000007919 */ /* 0x000e2e0000002100 */
[----:B------:R-:W0:Y:S02]  /*0020*/  S2UR UR4, SR_CTAID.X ;  /* 0x00000000000479c3 */ /* 0x000e240000002500 */
[----:B0-----:R-:W-:-:S13]  /*0030*/  LOP3.LUT P0, RZ, R0, UR4, RZ, 0xfc, !PT ;  /* 0x0000000400ff7c12 */ /* 0x001fda000f80fcff */
[----:B------:R-:W-:Y:S05]  /*0040*/  @P0 EXIT ;  /* 0x000000000000094d */ /* 0x000fea0003800000 */
[----:B------:R-:W0:Y:S01]  /*0050*/  LDC.64 R2, c[0x0][0x388] ;  /* 0x0000e200ff027b82 */ /* 0x000e220000000a00 */
[----:B------:R-:W0:Y:S01]  /*0060*/  LDCU.64 UR4, c[0x0][0x358] ;  /* 0x00006b00ff0477ac */ /* 0x000e220008000a00 */
[----:B------:R-:W1:Y:S06]  /*0070*/  LDCU UR6, c[0x0][0x398] ;  /* 0x00007300ff0677ac */ /* 0x000e6c0008000800 */
[----:B------:R-:W2:Y:S08]  /*0080*/  LDC.64 R4, c[0x0][0x390] ;  /* 0x0000e400ff047b82 */ /* 0x000eb00000000a00 */
[----:B------:R-:W3:Y:S01]  /*0090*/  LDC.64 R6, c[0x0][0x380] ;  /* 0x0000e000ff067b82 */ /* 0x000ee20000000a00 */
[----:B0-----:R-:W1:Y:S04]  /*00a0*/  LDG.E R2, desc[UR4][R2.64] ;  /* 0x0000000402027981 */ /* 0x001e68000c1e1900 */
[----:B--2---:R-:W1:Y:S02]  /*00b0*/  LDG.E R5, desc[UR4][R4.64] ;  /* 0x0000000404057981 */ /* 0x004e64000c1e1900 */
[----:B-1----:R-:W-:-:S04]  /*00c0*/  IMAD R9, R5, UR6, R2 ;  /* 0x0000000605097c24 */ /* 0x002fc8000f8e0202 */
[----:B---3--:R-:W-:-:S06]  /*00d0*/  IMAD.WIDE R6, R9, 0x4, R6 ;  /* 0x0000000409067825 */ /* 0x008fcc00078e0206 */
[----:B------:R-:W2:Y:S01]  /*00e0*/  LDG.E R6, desc[UR4][R6.64] ;  /* 0x0000000406067981 */ /* 0x000ea2000c1e1900 */
[----:B------:R-:W0:Y:S01]  /*00f0*/  LDC.64 R8, c[0x4][0x28] ;  /* 0x01000a00ff087b82 */ /* 0x000e220000000a00 */
[----:B--2---:R-:W-:-:S04]  /*0100*/  FSETP.GEU.AND P0, PT, R6, RZ, PT ;  /* 0x000000ff0600720b */ /* 0x004fc80003f0e000 */
[----:B------:R-:W-:-:S05]  /*0110*/  SEL R11, RZ, 0x1, P0 ;  /* 0x00000001ff0b7807 */ /* 0x000fca0000000000 */
[----:B0-----:R-:W-:Y:S01]  /*0120*/  STG.E desc[UR4][R8.64], R11 ;  /* 0x0000000b08007986 */ /* 0x001fe2000c101904 */
[----:B------:R-:W-:Y:S05]  /*0130*/  EXIT ;  /* 0x000000000000794d */ /* 0x000fea0003800000 */
.L_x_4:
        /* <DEDUP_REMOVED lines=12> */
.L_x_42:


//--------------------- .text._Z8check_RkPKiS0_S0_i --------------------------
	.section	.text._Z8check_RkPKiS0_S0_i,"ax",@progbits
	.align	128
        .global         _Z8check_RkPKiS0_S0_i
        .type           _Z8check_RkPKiS0_S0_i,@function
        .size           _Z8check_RkPKiS0_S0_i,(.L_x_43 - _Z8check_RkPKiS0_S0_i)
        .other          _Z8check_RkPKiS0_S0_i,@"STO_CUDA_ENTRY STV_DEFAULT"
_Z8check_RkPKiS0_S0_i:
.text._Z8check_RkPKiS0_S0_i:
        /* <DEDUP_REMOVED lines=8> */
[----:B------:R-:W2:Y:S01]  /*0080*/  LDC.64 R4, c[0x0][0x380] ;  /* 0x0000e000ff047b82 */ /* 0x000ea20000000a00 */
[----:B0-----:R-:W2:Y:S02]  /*0090*/  LDG.E R3, desc[UR4][R2.64] ;  /* 0x0000000402037981 */ /* 0x001ea4000c1e1900 */
[----:B--2---:R-:W-:-:S06]  /*00a0*/  IMAD.WIDE R4, R3, 0x4, R4 ;  /* 0x0000000403047825 */ /* 0x004fcc00078e0204 */
[----:B------:R-:W1:Y:S01]  /*00b0*/  LDG.E R4, desc[UR4][R4.64] ;  /* 0x0000000404047981 */ /* 0x000e62000c1e1900 */
[----:B------:R-:W0:Y:S01]  /*00c0*/  LDC.64 R6, c[0x4][0x20] ;  /* 0x01000800ff067b82 */ /* 0x000e220000000a00 */
[----:B------:R-:W-:Y:S01]  /*00d0*/  IMAD.MOV.U32 R9, RZ, RZ, RZ ;  /* 0x000000ffff097224 */ /* 0x000fe200078e00ff */
[----:B-1----:R-:W-:-:S13]  /*00e0*/  ISETP.NE.AND P0, PT, R4, UR6, PT ;  /* 0x0000000604007c0c */ /* 0x002fda000bf05270 */
[----:B0-----:R-:W-:Y:S05]  /*00f0*/  @!P0 BRA `(.L_x_5) ;  /* 0x0000000000108947 */ /* 0x001fea0003800000 */
[----:B------:R-:W0:Y:S02]  /*0100*/  LDC.64 R2, c[0x0][0x390] ;  /* 0x0000e400ff027b82 */ /* 0x000e240000000a00 */
[----:B0-----:R-:W2:Y:S02]  /*0110*/  LDG.E R3, desc[UR4][R2.64] ;  /* 0x0000000402037981 */ /* 0x001ea4000c1e1900 */
[----:B--2---:R-:W-:-:S04]  /*0120*/  ISETP.NE.AND P0, PT, R4, R3, PT ;  /* 0x000000030400720c */ /* 0x004fc80003f05270 */
[----:B------:R-:W-:-:S09]  /*0130*/  SEL R9, RZ, 0x1, !P0 ;  /* 0x00000001ff097807 */ /* 0x000fd20004000000 */
.L_x_5:
[----:B------:R-:W-:Y:S01]  /*0140*/  STG.E desc[UR4][R6.64], R9 ;  /* 0x0000000906007986 */ /* 0x000fe2000c101904 */
[----:B------:R-:W-:Y:S05]  /*0150*/  EXIT ;  /* 0x000000000000794d */ /* 0x000fea0003800000 */
.L_x_6:
        /* <DEDUP_REMOVED lines=10> */
.L_x_43:


//--------------------- .text._Z15reset_d_changedv --------------------------
	.section	.text._Z15reset_d_changedv,"ax",@progbits
	.align	128
        .global         _Z15reset_d_changedv
        .type           _Z15reset_d_changedv,@function
        .size           _Z15reset_d_changedv,(.L_x_44 - _Z15reset_d_changedv)
        .other          _Z15reset_d_changedv,@"STO_CUDA_ENTRY STV_DEFAULT"
_Z15reset_d_changedv:
.text._Z15reset_d_changedv:
[----:B------:R-:W-:Y:S08]  /*0000*/  LDC R1, c[0x0][0x37c] ;  /* 0x0000df00ff017b82 */ /* 0x000ff00000000800 */
[----:B------:R-:W0:Y:S01]  /*0010*/  LDC.64 R2, c[0x4][0x8] ;  /* 0x01000200ff027b82 */ /* 0x000e220000000a00 */
[----:B------:R-:W0:Y:S02]  /*0020*/  LDCU.64 UR4, c[0x0][0x358] ;  /* 0x00006b00ff0477ac */ /* 0x000e240008000a00 */
[----:B0-----:R-:W-:Y:S01]  /*0030*/  STG.E desc[UR4][R2.64], RZ ;  /* 0x000000ff02007986 */ /* 0x001fe2000c101904 */
[----:B------:R-:W-:Y:S05]  /*0040*/  EXIT ;  /* 0x000000000000794d */ /* 0x000fea0003800000 */
.L_x_7:
        /* <DEDUP_REMOVED lines=11> */
.L_x_44:


//--------------------- .text._Z8update_QPiPKiS1_ --------------------------
	.section	.text._Z8update_QPiPKiS1_,"ax",@progbits
	.align	128
        .global         _Z8update_QPiPKiS1_
        .type           _Z8update_QPiPKiS1_,@function
        .size           _Z8update_QPiPKiS1_,(.L_x_45 - _Z8update_QPiPKiS1_)
        .other          _Z8update_QPiPKiS1_,@"STO_CUDA_ENTRY STV_DEFAULT"
_Z8update_QPiPKiS1_:
.text._Z8update_QPiPKiS1_:
[----:B------:R-:W-:Y:S08]  /*0000*/  LDC R1, c[0x0][0x37c] ;  /* 0x0000df00ff017b82 */ /* 0x000ff00000000800 */
[----:B------:R-:W0:Y:S01]  /*0010*/  LDC.64 R4, c[0x0][0x390] ;  /* 0x0000e400ff047b82 */ /* 0x000e220000000a00 */
[----:B------:R-:W0:Y:S07]  /*0020*/  LDCU.64 UR4, c[0x0][0x358] ;  /* 0x00006b00ff0477ac */ /* 0x000e2e0008000a00 */
[----:B------:R-:W1:Y:S08]  /*0030*/  LDC.64 R2, c[0x0][0x388] ;  /* 0x0000e200ff027b82 */ /* 0x000e700000000a00 */
[----:B------:R-:W2:Y:S01]  /*0040*/  LDC.64 R6, c[0x0][0x380] ;  /* 0x0000e000ff067b82 */ /* 0x000ea20000000a00 */
[----:B0-----:R-:W2:Y:S04]  /*0050*/  LDG.E R5, desc[UR4][R4.64] ;  /* 0x0000000404057981 */ /* 0x001ea8000c1e1900 */
[----:B-1----:R-:W3:Y:S01]  /*0060*/  LDG.E R3, desc[UR4][R2.64] ;  /* 0x0000000402037981 */ /* 0x002ee2000c1e1900 */
[----:B--2---:R-:W-:-:S05]  /*0070*/  IMAD.WIDE R6, R5, 0x4, R6 ;  /* 0x0000000405067825 */ /* 0x004fca00078e0206 */
[----:B---3--:R-:W-:Y:S01]  /*0080*/  STG.E desc[UR4][R6.64], R3 ;  /* 0x0000000306007986 */ /* 0x008fe2000c101904 */
[----:B------:R-:W-:Y:S05]  /*0090*/  EXIT ;  /* 0x000000000000794d */ /* 0x000fea0003800000 */
.L_x_8:
        /* <DEDUP_REMOVED lines=14> */
.L_x_45:


//--------------------- .text._Z16finalize_epsilonPKfiPiS1_ --------------------------
	.section	.text._Z16finalize_epsilonPKfiPiS1_,"ax",@progbits
	.align	128
        .global         _Z16finalize_epsilonPKfiPiS1_
        .type           _Z16finalize_epsilonPKfiPiS1_,@function
        .size           _Z16finalize_epsilonPKfiPiS1_,(.L_x_46 - _Z16finalize_epsilonPKfiPiS1_)
        .other          _Z16finalize_epsilonPKfiPiS1_,@"STO_CUDA_ENTRY STV_DEFAULT"
_Z16finalize_epsilonPKfiPiS1_:
.text._Z16finalize_epsilonPKfiPiS1_:
[----:B------:R-:W-:Y:S08]  /*0000*/  LDC R1, c[0x0][0x37c] ;  /* 0x0000df00ff017b82 */ /* 0x000ff00000000800 */
[----:B------:R-:W0:Y:S01]  /*0010*/  LDC.64 R2, c[0x4][RZ] ;  /* 0x01000000ff027b82 */ /* 0x000e220000000a00 */
[----:B------:R-:W0:Y:S02]  /*0020*/  LDCU.64 UR4, c[0x0][0x358] ;  /* 0x00006b00ff0477ac */ /* 0x000e240008000a00 */
[----:B0-----:R-:W2:Y:S05]  /*0030*/  LDG.E R11, desc[UR4][R2.64] ;  /* 0x00000004020b7981 */ /* 0x001eaa000c1e1900 */
[----:B------:R-:W0:Y:S01]  /*0040*/  LDC.64 R8, c[0x4][0x10] ;  /* 0x01000400ff087b82 */ /* 0x000e220000000a00 */
[----:B--2---:R-:W-:-:S13]  /*0050*/  FSETP.NEU.AND P0, PT, |R11|, +INF , PT ;  /* 0x7f8000000b00780b */ /* 0x004fda0003f0d200 */
[----:B0-----:R-:W-:Y:S05]  /*0060*/  @P0 BRA `(.L_x_9) ;  /* 0x0000000000280947 */ /* 0x001fea0003800000 */
[----:B------:R-:W0:Y:S01]  /*0070*/  LDC.64 R2, c[0x0][0x398] ;  /* 0x0000e600ff027b82 */ /* 0x000e220000000a00 */
[----:B------:R-:W1:Y:S07]  /*0080*/  LDCU UR6, c[0x0][0x388] ;  /* 0x00007100ff0677ac */ /* 0x000e6e0008000800 */
[----:B------:R-:W2:Y:S08]  /*0090*/  LDC.64 R4, c[0x0][0x390] ;  /* 0x0000e400ff047b82 */ /* 0x000eb00000000a00 */
[----:B------:R-:W3:Y:S01]  /*00a0*/  LDC.64 R6, c[0x0][0x380] ;  /* 0x0000e000ff067b82 */ /* 0x000ee20000000a00 */
[----:B0-----:R-:W1:Y:S04]  /*00b0*/  LDG.E R2, desc[UR4][R2.64] ;  /* 0x0000000402027981 */ /* 0x001e68000c1e1900 */
[----:B--2---:R-:W1:Y:S02]  /*00c0*/  LDG.E R5, desc[UR4][R4.64] ;  /* 0x0000000404057981 */ /* 0x004e64000c1e1900 */
[----:B-1----:R-:W-:-:S04]  /*00d0*/  IMAD R11, R2, UR6, R5 ;  /* 0x00000006020b7c24 */ /* 0x002fc8000f8e0205 */
[----:B---3--:R-:W-:-:S06]  /*00e0*/  IMAD.WIDE R6, R11, 0x4, R6 ;  /* 0x000000040b067825 */ /* 0x008fcc00078e0206 */
[----:B------:R-:W2:Y:S02]  /*00f0*/  LDG.E R6, desc[UR4][R6.64] ;  /* 0x0000000406067981 */ /* 0x000ea4000c1e1900 */
[----:B--2---:R-:W-:-:S07]  /*0100*/  FADD R11, -R6, -RZ ;  /* 0x800000ff060b7221 */ /* 0x004fce0000000100 */
.L_x_9:
[----:B------:R-:W-:Y:S01]  /*0110*/  STG.E desc[UR4][R8.64], R11 ;  /* 0x0000000b08007986 */ /* 0x000fe2000c101904 */
[----:B------:R-:W-:Y:S05]  /*0120*/  EXIT ;  /* 0x000000000000794d */ /* 0x000fea0003800000 */
.L_x_10:
        /* <DEDUP_REMOVED lines=13> */
.L_x_46:


//--------------------- .text._Z13process_cyclePfS_PiPKiS2_iS0_S0_ --------------------------
	.section	.text._Z13process_cyclePfS_PiPKiS2_iS0_S0_,"ax",@progbits
	.align	128
        .global         _Z13process_cyclePfS_PiPKiS2_iS0_S0_
        .type           _Z13process_cyclePfS_PiPKiS2_iS0_S0_,@function
        .size           _Z13process_cyclePfS_PiPKiS2_iS0_S0_,(.L_x_47 - _Z13process_cyclePfS_PiPKiS2_iS0_S0_)
        .other          _Z13process_cyclePfS_PiPKiS2_iS0_S0_,@"STO_CUDA_ENTRY STV_DEFAULT"
_Z13process_cyclePfS_PiPKiS2_iS0_S0_:
.text._Z13process_cyclePfS_PiPKiS2_iS0_S0_:
[----:B------:R-:W-:Y:S08]  /*0000*/  LDC R1, c[0x0][0x37c] ;  /* 0x0000df00ff017b82 */ /* 0x000ff00000000800 */
[----:B------:R-:W0:Y:S01]  /*0010*/  LDC.64 R2, c[0x0][0x3b0] ;  /* 0x0000ec00ff027b82 */ /* 0x000e220000000a00 */
[----:B------:R-:W0:Y:S07]  /*0020*/  LDCU.64 UR4, c[0x0][0x358] ;  /* 0x00006b00ff0477ac */ /* 0x000e2e0008000a00 */
[----:B------:R-:W1:Y:S08]  /*0030*/  LDC.64 R4, c[0x0][0x3b8] ;  /* 0x0000ee00ff047b82 */ /* 0x000e700000000a00 */
[----:B------:R-:W2:Y:S01]  /*0040*/  LDC R0, c[0x0][0x3a8] ;  /* 0x0000ea00ff007b82 */ /* 0x000ea20000000800 */
[----:B0-----:R0:W5:Y:S07]  /*0050*/  LDG.E R19, desc[UR4][R2.64] ;  /* 0x0000000402137981 */ /* 0x00116e000c1e1900 */
[----:B------:R-:W3:Y:S01]  /*0060*/  LDC.64 R6, c[0x0][0x3a0] ;  /* 0x0000e800ff067b82 */ /* 0x000ee20000000a00 */
[----:B-1----:R0:W5:Y:S07]  /*0070*/  LDG.E R20, desc[UR4][R4.64] ;  /* 0x0000000404147981 */ /* 0x00216e000c1e1900 */
[----:B------:R-:W1:Y:S08]  /*0080*/  LDC.64 R8, c[0x0][0x390] ;  /* 0x0000e400ff087b82 */ /* 0x000e700000000a00 */
[----:B0-2---:R-:W4:Y:S02]  /*0090*/  LDC.64 R10, c[0x0][0x398] ;  /* 0x0000e600ff0a7b82 */ /* 0x005f240000000a00 */
.L_x_11:
[----:B-----5:R-:W-:Y:S02]  /*00a0*/  IMAD R13, R20, R0, R19 ;  /* 0x00000000140d7224 */ /* 0x020fe400078e0213 */
[----:B------:R-:W-:Y:S02]  /*00b0*/  HFMA2 R21, -RZ, RZ, 0, 5.9604644775390625e-08 ;  /* 0x00000001ff157431 */ /* 0x000fe400000001ff */
[----:B----4-:R-:W-:-:S04]  /*00c0*/  IMAD.WIDE R14, R19, 0x4, R10 ;  /* 0x00000004130e7825 */ /* 0x010fc800078e020a */
[----:B-1----:R-:W-:-:S05]  /*00d0*/  IMAD.WIDE R12, R13, 0x4, R8 ;  /* 0x000000040d0c7825 */ /* 0x002fca00078e0208 */
[----:B------:R0:W-:Y:S04]  /*00e0*/  STG.E desc[UR4][R12.64], R21 ;  /* 0x000000150c007986 */ /* 0x0001e8000c101904 */
[----:B------:R-:W2:Y:S02]  /*00f0*/  LDG.E R15, desc[UR4][R14.64] ;  /* 0x000000040e0f7981 */ /* 0x000ea4000c1e1900 */
[C---:B--2---:R-:W-:Y:S02]  /*0100*/  IMAD R17, R15.reuse, R0, R19 ;  /* 0x000000000f117224 */ /* 0x044fe400078e0213 */
[----:B---3--:R-:W-:-:S04]  /*0110*/  IMAD.WIDE R18, R15, 0x4, R6 ;  /* 0x000000040f127825 */ /* 0x008fc800078e0206 */
[----:B------:R-:W-:-:S05]  /*0120*/  IMAD.WIDE R16, R17, 0x4, R8 ;  /* 0x0000000411107825 */ /* 0x000fca00078e0208 */
[----:B------:R0:W-:Y:S04]  /*0130*/  STG.E desc[UR4][R16.64], RZ ;  /* 0x000000ff10007986 */ /* 0x0001e8000c101904 */
[----:B------:R-:W2:Y:S04]  /*0140*/  LDG.E R19, desc[UR4][R18.64] ;  /* 0x0000000412137981 */ /* 0x000ea8000c1e1900 */
[----:B------:R-:W2:Y:S02]  /*0150*/  LDG.E R20, desc[UR4][R2.64] ;  /* 0x0000000402147981 */ /* 0x000ea4000c1e1900 */
[----:B--2---:R-:W-:-:S02]  /*0160*/  ISETP.NE.AND P0, PT, R19, R20, PT ;  /* 0x000000141300720c */ /* 0x004fc40003f05270 */
[----:B------:R-:W-:-:S11]  /*0170*/  MOV R20, R15 ;  /* 0x0000000f00147202 */ /* 0x000fd60000000f00 */
[----:B0-----:R-:W-:Y:S05]  /*0180*/  @P0 BRA `(.L_x_11) ;  /* 0xfffffffc00c40947 */ /* 0x001fea000383ffff */
[----:B------:R-:W2:Y:S02]  /*0190*/  LDG.E R13, desc[UR4][R4.64] ;  /* 0x00000004040d7981 */ /* 0x000ea4000c1e1900 */
[----:B--2---:R-:W-:-:S13]  /*01a0*/  ISETP.NE.AND P0, PT, R20, R13, PT ;  /* 0x0000000d1400720c */ /* 0x004fda0003f05270 */
[----:B------:R-:W-:Y:S05]  /*01b0*/  @P0 BRA `(.L_x_11) ;  /* 0xfffffffc00b80947 */ /* 0x000fea000383ffff */
[----:B------:R-:W0:Y:S01]  /*01c0*/  LDC.64 R2, c[0x0][0x380] ;  /* 0x0000e000ff027b82 */ /* 0x000e220000000a00 */
[----:B------:R-:W-:-:S07]  /*01d0*/  IMAD R19, R15, R0, R19 ;  /* 0x000000000f137224 */ /* 0x000fce00078e0213 */
[----:B------:R-:W1:Y:S01]  /*01e0*/  LDC.64 R4, c[0x0][0x388] ;  /* 0x0000e200ff047b82 */ /* 0x000e620000000a00 */
[----:B0-----:R-:W-:-:S06]  /*01f0*/  IMAD.WIDE R2, R19, 0x4, R2 ;  /* 0x0000000413027825 */ /* 0x001fcc00078e0202 */
[----:B------:R-:W2:Y:S01]  /*0200*/  LDG.E R2, desc[UR4][R2.64] ;  /* 0x0000000402027981 */ /* 0x000ea2000c1e1900 */
[----:B-1----:R-:W-:-:S05]  /*0210*/  IMAD.WIDE R4, R15, 0x4, R4 ;  /* 0x000000040f047825 */ /* 0x002fca00078e0204 */
[----:B------:R-:W2:Y:S02]  /*0220*/  LDG.E R7, desc[UR4][R4.64] ;  /* 0x0000000404077981 */ /* 0x000ea4000c1e1900 */
[----:B--2---:R-:W-:-:S05]  /*0230*/  FADD R7, R2, R7 ;  /* 0x0000000702077221 */ /* 0x004fca0000000000 */
[----:B------:R-:W-:Y:S01]  /*0240*/  STG.E desc[UR4][R4.64], R7 ;  /* 0x0000000704007986 */ /* 0x000fe2000c101904 */
[----:B------:R-:W-:Y:S05]  /*0250*/  EXIT ;  /* 0x000000000000794d */ /* 0x000fea0003800000 */
.L_x_12:
        /* <DEDUP_REMOVED lines=10> */
.L_x_47:


//--------------------- .text._Z23find_min_valid_atomic2dPKfPKiS2_i --------------------------
	.section	.text._Z23find_min_valid_atomic2dPKfPKiS2_i,"ax",@progbits
	.align	128
        .global         _Z23find_min_valid_atomic2dPKfPKiS2_i
        .type           _Z23find_min_valid_atomic2dPKfPKiS2_i,@function
        .size           _Z23find_min_valid_atomic2dPKfPKiS2_i,(.L_x_48 - _Z23find_min_valid_atomic2dPKfPKiS2_i)
        .other          _Z23find_min_valid_atomic2dPKfPKiS2_i,@"STO_CUDA_ENTRY STV_DEFAULT"
_Z23find_min_valid_atomic2dPKfPKiS2_i:
.text._Z23find_min_valid_atomic2dPKfPKiS2_i:
[----:B------:R-:W-:Y:S01]  /*0000*/  LDC R1, c[0x0][0x37c] ;  /* 0x0000df00ff017b82 */ /* 0x000fe20000000800 */
[----:B------:R-:W0:Y:S07]  /*0010*/  S2R R3, SR_TID.Y ;  /* 0x0000000000037919 */ /* 0x000e2e0000002200 */
[----:B------:R-:W0:Y:S01]  /*0020*/  LDC R6, c[0x0][0x364] ;  /* 0x0000d900ff067b82 */ /* 0x000e220000000800 */
[----:B------:R-:W1:Y:S01]  /*0030*/  LDCU UR8, c[0x0][0x398] ;  /* 0x00007300ff0877ac */ /* 0x000e620008000800 */
[----:B------:R-:W-:Y:S01]  /*0040*/  BSSY.RECONVERGENT B0, `(.L_x_13) ;  /* 0x000001e000007945 */ /* 0x000fe20003800200 */
[----:B------:R-:W2:Y:S01]  /*0050*/  S2R R7, SR_TID.X ;  /* 0x0000000000077919 */ /* 0x000ea20000002100 */
[----:B------:R-:W3:Y:S04]  /*0060*/  LDCU.64 UR6, c[0x0][0x358] ;  /* 0x00006b00ff0677ac */ /* 0x000ee80008000a00 */
[----:B------:R-:W0:Y:S08]  /*0070*/  S2UR UR4, SR_CTAID.Y ;  /* 0x00000000000479c3 */ /* 0x000e300000002600 */
[----:B------:R-:W2:Y:S08]  /*0080*/  S2UR UR5, SR_CTAID.X ;  /* 0x00000000000579c3 */ /* 0x000eb00000002500 */
[----:B------:R-:W2:Y:S01]  /*0090*/  LDC R2, c[0x0][0x360] ;  /* 0x0000d800ff027b82 */ /* 0x000ea20000000800 */
[----:B0-----:R-:W-:-:S02]  /*00a0*/  IMAD R5, R6, UR4, R3 ;  /* 0x0000000406057c24 */ /* 0x001fc4000f8e0203 */
[----:B--2---:R-:W-:Y:S02]  /*00b0*/  IMAD R0, R2, UR5, R7 ;  /* 0x0000000502007c24 */ /* 0x004fe4000f8e0207 */
[----:B------:R-:W-:-:S03]  /*00c0*/  IMAD R6, R6, R2, RZ ;  /* 0x0000000206067224 */ /* 0x000fc600078e02ff */
[----:B------:R-:W-:-:S04]  /*00d0*/  VIMNMX R4, PT, PT, R5, R0, !PT ;  /* 0x0000000005047248 */ /* 0x000fc80007fe0100 */
[----:B-1----:R-:W-:Y:S01]  /*00e0*/  ISETP.GE.AND P0, PT, R4, UR8, PT ;  /* 0x0000000804007c0c */ /* 0x002fe2000bf06270 */
[----:B------:R-:W-:Y:S02]  /*00f0*/  IMAD R4, R3, R2, R7 ;  /* 0x0000000203047224 */ /* 0x000fe400078e0207 */
[----:B------:R-:W-:-:S10]  /*0100*/  IMAD.MOV.U32 R7, RZ, RZ, 0x7f800000 ;  /* 0x7f800000ff077424 */ /* 0x000fd400078e00ff */
[----:B---3--:R-:W-:Y:S05]  /*0110*/  @P0 BRA `(.L_x_14) ;  /* 0x0000000000400947 */ /* 0x008fea0003800000 */
[----:B------:R-:W0:Y:S02]  /*0120*/  LDC.64 R2, c[0x0][0x388] ;  /* 0x0000e200ff027b82 */ /* 0x000e240000000a00 */
[----:B0-----:R-:W-:-:S06]  /*0130*/  IMAD.WIDE.U32 R2, R5, 0x4, R2 ;  /* 0x0000000405027825 */ /* 0x001fcc00078e0002 */
[----:B------:R-:W2:Y:S02]  /*0140*/  LDG.E.CONSTANT R2, desc[UR6][R2.64] ;  /* 0x0000000602027981 */ /* 0x000ea4000c1e9900 */
[----:B--2---:R-:W-:-:S13]  /*0150*/  ISETP.NE.AND P0, PT, R2, UR8, PT ;  /* 0x0000000802007c0c */ /* 0x004fda000bf05270 */
[----:B------:R-:W-:Y:S05]  /*0160*/  @!P0 BRA `(.L_x_14) ;  /* 0x00000000002c8947 */ /* 0x000fea0003800000 */
[----:B------:R-:W0:Y:S02]  /*0170*/  LDC.64 R2, c[0x0][0x390] ;  /* 0x0000e400ff027b82 */ /* 0x000e240000000a00 */
[----:B0-----:R-:W-:-:S06]  /*0180*/  IMAD.WIDE R2, R0, 0x4, R2 ;  /* 0x0000000400027825 */ /* 0x001fcc00078e0202 */
[----:B------:R-:W2:Y:S02]  /*0190*/  LDG.E.CONSTANT R2, desc[UR6][R2.64] ;  /* 0x0000000602027981 */ /* 0x000ea4000c1e9900 */
[----:B--2---:R-:W-:-:S13]  /*01a0*/  ISETP.NE.AND P0, PT, R2, UR8, PT ;  /* 0x0000000802007c0c */ /* 0x004fda000bf05270 */
[----:B------:R-:W-:Y:S05]  /*01b0*/  @P0 BRA `(.L_x_14) ;  /* 0x0000000000180947 */ /* 0x000fea0003800000 */
[----:B------:R-:W0:Y:S01]  /*01c0*/  LDC.64 R2, c[0x0][0x380] ;  /* 0x0000e000ff027b82 */ /* 0x000e220000000a00 */
[----:B------:R-:W-:-:S04]  /*01d0*/  IMAD R5, R0, UR8, R5 ;  /* 0x0000000800057c24 */ /* 0x000fc8000f8e0205 */
[----:B0-----:R-:W-:-:S06]  /*01e0*/  IMAD.WIDE R2, R5, 0x4, R2 ;  /* 0x0000000405027825 */ /* 0x001fcc00078e0202 */
[----:B------:R-:W2:Y:S02]  /*01f0*/  LDG.E.CONSTANT R2, desc[UR6][R2.64] ;  /* 0x0000000602027981 */ /* 0x000ea4000c1e9900 */
[----:B--2---:R-:W-:-:S04]  /*0200*/  FSETP.GE.AND P0, PT, R2, RZ, PT ;  /* 0x000000ff0200720b */ /* 0x004fc80003f06000 */
[----:B------:R-:W-:-:S09]  /*0210*/  FSEL R7, R2, +INF , P0 ;  /* 0x7f80000002077808 */ /* 0x000fd20000000000 */
.L_x_14:
[----:B------:R-:W-:Y:S05]  /*0220*/  BSYNC.RECONVERGENT B0 ;  /* 0x0000000000007941 */ /* 0x000fea0003800200 */
.L_x_13:
[----:B------:R-:W0:Y:S01]  /*0230*/  S2UR UR5, SR_CgaCtaId ;  /* 0x00000000000579c3 */ /* 0x000e220000008800 */
[----:B------:R-:W-:Y:S01]  /*0240*/  UMOV UR4, 0x400 ;  /* 0x0000040000047882 */ /* 0x000fe20000000000 */
[----:B------:R-:W-:Y:S02]  /*0250*/  ISETP.GE.U32.AND P1, PT, R6, 0x2, PT ;  /* 0x000000020600780c */ /* 0x000fe40003f26070 */
[----:B------:R-:W-:Y:S01]  /*0260*/  ISETP.NE.AND P0, PT, R4, RZ, PT ;  /* 0x000000ff0400720c */ /* 0x000fe20003f05270 */
[----:B0-----:R-:W-:-:S06]  /*0270*/  ULEA UR4, UR5, UR4, 0x18 ;  /* 0x0000000405047291 */ /* 0x001fcc000f8ec0ff */
[----:B------:R-:W-:-:S05]  /*0280*/  LEA R0, R4, UR4, 0x2 ;  /* 0x0000000404007c11 */ /* 0x000fca000f8e10ff */
[----:B------:R0:W-:Y:S01]  /*0290*/  STS [R0], R7 ;  /* 0x0000000700007388 */ /* 0x0001e20000000800 */
[----:B------:R-:W-:Y:S06]  /*02a0*/  BAR.SYNC.DEFER_BLOCKING 0x0 ;  /* 0x0000000000007b1d */ /* 0x000fec0000010000 */
[----:B------:R-:W-:Y:S05]  /*02b0*/  @!P1 BRA `(.L_x_15) ;  /* 0x00000000002c9947 */ /* 0x000fea0003800000 */
.L_x_16:
[----:B0-----:R-:W-:-:S04]  /*02c0*/  SHF.R.U32.HI R7, RZ, 0x1, R6 ;  /* 0x00000001ff077819 */ /* 0x001fc80000011606 */
[----:B------:R-:W-:-:S13]  /*02d0*/  ISETP.GE.U32.AND P1, PT, R4, R7, PT ;  /* 0x000000070400720c */ /* 0x000fda0003f26070 */
[----:B------:R-:W-:Y:S01]  /*02e0*/  @!P1 IMAD R3, R7, 0x4, R0 ;  /* 0x0000000407039824 */ /* 0x000fe200078e0200 */
[----:B------:R-:W-:Y:S05]  /*02f0*/  @!P1 LDS R2, [R0] ;  /* 0x0000000000029984 */ /* 0x000fea0000000800 */
[----:B------:R-:W0:Y:S02]  /*0300*/  @!P1 LDS R3, [R3] ;  /* 0x0000000003039984 */ /* 0x000e240000000800 */
[----:B0-----:R-:W-:-:S05]  /*0310*/  @!P1 FMNMX R5, R2, R3, PT ;  /* 0x0000000302059209 */ /* 0x001fca0003800000 */
[----:B------:R1:W-:Y:S01]  /*0320*/  @!P1 STS [R0], R5 ;  /* 0x0000000500009388 */ /* 0x0003e20000000800 */
[----:B------:R-:W-:Y:S01]  /*0330*/  BAR.SYNC.DEFER_BLOCKING 0x0 ;  /* 0x0000000000007b1d */ /* 0x000fe20000010000 */
[----:B------:R-:W-:Y:S01]  /*0340*/  ISETP.GT.U32.AND P1, PT, R6, 0x3, PT ;  /* 0x000000030600780c */ /* 0x000fe20003f24070 */
[----:B------:R-:W-:-:S12]  /*0350*/  IMAD.MOV.U32 R6, RZ, RZ, R7 ;  /* 0x000000ffff067224 */ /* 0x000fd800078e0007 */
[----:B-1----:R-:W-:Y:S05]  /*0360*/  @P1 BRA `(.L_x_16) ;  /* 0xfffffffc00d41947 */ /* 0x002fea000383ffff */
.L_x_15:
[----:B------:R-:W-:Y:S05]  /*0370*/  @P0 EXIT ;  /* 0x000000000000094d */ /* 0x000fea0003800000 */
[----:B------:R-:W1:Y:S01]  /*0380*/  S2UR UR5, SR_CgaCtaId ;  /* 0x00000000000579c3 */ /* 0x000e620000008800 */
[----:B------:R-:W-:Y:S02]  /*0390*/  UMOV UR4, 0x400 ;  /* 0x0000040000047882 */ /* 0x000fe40000000000 */
[----:B-1----:R-:W-:-:S09]  /*03a0*/  ULEA UR4, UR5, UR4, 0x18 ;  /* 0x0000000405047291 */ /* 0x002fd2000f8ec0ff */
[----:B------:R-:W1:Y:S02]  /*03b0*/  LDS R5, [UR4] ;  /* 0x00000004ff057984 */ /* 0x000e640008000800 */
[----:B-1----:R-:W-:-:S13]  /*03c0*/  FSETP.NE.AND P0, PT, R5, +INF , PT ;  /* 0x7f8000000500780b */ /* 0x002fda0003f05000 */
[----:B------:R-:W-:Y:S05]  /*03d0*/  @!P0 EXIT ;  /* 0x000000000000894d */ /* 0x000fea0003800000 */
[----:B------:R-:W1:Y:S02]  /*03e0*/  LDC.64 R2, c[0x4][RZ] ;  /* 0x01000000ff027b82 */ /* 0x000e640000000a00 */
[----:B-1----:R-:W-:Y:S01]  /*03f0*/  REDG.E.MIN.STRONG.GPU desc[UR6][R2.64], R5 ;  /* 0x000000050200798e */ /* 0x002fe2000c92e106 */
[----:B------:R-:W-:Y:S05]  /*0400*/  EXIT ;  /* 0x000000000000794d */ /* 0x000fea0003800000 */
.L_x_17:
        /* <DEDUP_REMOVED lines=15> */
.L_x_48:


//--------------------- .text._Z18find_most_negativePKfiPiS1_ --------------------------
	.section	.text._Z18find_most_negativePKfiPiS1_,"ax",@progbits
	.align	128
        .global         _Z18find_most_negativePKfiPiS1_
        .type           _Z18find_most_negativePKfiPiS1_,@function
        .size           _Z18find_most_negativePKfiPiS1_,(.L_x_49 - _Z18find_most_negativePKfiPiS1_)
        .other          _Z18find_most_negativePKfiPiS1_,@"STO_CUDA_ENTRY STV_DEFAULT"
_Z18find_most_negativePKfiPiS1_:
.text._Z18find_most_negativePKfiPiS1_:
[----:B------:R-:W-:Y:S01]  /*0000*/  LDC R1, c[0x0][0x37c] ;  /* 0x0000df00ff017b82 */ /* 0x000fe20000000800 */
[----:B------:R-:W0:Y:S07]  /*0010*/  S2R R4, SR_TID.Y ;  /* 0x0000000000047919 */ /* 0x000e2e0000002200 */
[----:B------:R-:W0:Y:S01]  /*0020*/  LDC R9, c[0x0][0x364] ;  /* 0x0000d900ff097b82 */ /* 0x000e220000000800 */
[----:B------:R-:W1:Y:S01]  /*0030*/  LDCU UR6, c[0x0][0x388] ;  /* 0x00007100ff0677ac */ /* 0x000e620008000800 */
[----:B------:R-:W2:Y:S01]  /*0040*/  S2R R11, SR_TID.X ;  /* 0x00000000000b7919 */ /* 0x000ea20000002100 */
[----:B------:R-:W3:Y:S05]  /*0050*/  LDCU.64 UR8, c[0x0][0x358] ;  /* 0x00006b00ff0877ac */ /* 0x000eea0008000a00 */
[----:B------:R-:W0:Y:S08]  /*0060*/  S2UR UR4, SR_CTAID.Y ;  /* 0x00000000000479c3 */ /* 0x000e300000002600 */
[----:B------:R-:W2:Y:S08]  /*0070*/  S2UR UR5, SR_CTAID.X ;  /* 0x00000000000579c3 */ /* 0x000eb00000002500 */
[----:B------:R-:W2:Y:S01]  /*0080*/  LDC R10, c[0x0][0x360] ;  /* 0x0000d800ff0a7b82 */ /* 0x000ea20000000800 */
[----:B0-----:R-:W-:-:S02]  /*0090*/  IMAD R0, R9, UR4, R4 ;  /* 0x0000000409007c24 */ /* 0x001fc4000f8e0204 */
[----:B--2---:R-:W-:-:S05]  /*00a0*/  IMAD R5, R10, UR5, R11 ;  /* 0x000000050a057c24 */ /* 0x004fca000f8e020b */
[----:B------:R-:W-:-:S04]  /*00b0*/  VIMNMX R2, PT, PT, R0, R5, !PT ;  /* 0x0000000500027248 */ /* 0x000fc80007fe0100 */
[----:B-1----:R-:W-:-:S13]  /*00c0*/  ISETP.GE.AND P0, PT, R2, UR6, PT ;  /* 0x0000000602007c0c */ /* 0x002fda000bf06270 */
[----:B------:R-:W0:Y:S01]  /*00d0*/  @!P0 LDC.64 R2, c[0x0][0x380] ;  /* 0x0000e000ff028b82 */ /* 0x000e220000000a00 */
[----:B------:R-:W-:-:S04]  /*00e0*/  @!P0 IMAD R7, R5, UR6, R0 ;  /* 0x0000000605078c24 */ /* 0x000fc8000f8e0200 */
[----:B0-----:R-:W-:-:S06]  /*00f0*/  @!P0 IMAD.WIDE R2, R7, 0x4, R2 ;  /* 0x0000000407028825 */ /* 0x001fcc00078e0202 */
[----:B---3--:R0:W2:Y:S01]  /*0100*/  @!P0 LDG.E.CONSTANT R3, desc[UR8][R2.64] ;  /* 0x0000000802038981 */ /* 0x0080a2000c1e9900 */
[----:B------:R-:W1:Y:S01]  /*0110*/  S2UR UR6, SR_CgaCtaId ;  /* 0x00000000000679c3 */ /* 0x000e620000008800 */
[----:B------:R-:W-:Y:S01]  /*0120*/  UMOV UR4, 0x400 ;  /* 0x0000040000047882 */ /* 0x000fe20000000000 */
[----:B------:R-:W-:Y:S01]  /*0130*/  IMAD.MOV.U32 R7, RZ, RZ, 0x7f800000 ;  /* 0x7f800000ff077424 */ /* 0x000fe200078e00ff */
[----:B------:R-:W-:Y:S01]  /*0140*/  UIADD3 UR5, UPT, UPT, UR4, 0x800, URZ ;  /* 0x0000080004057890 */ /* 0x000fe2000fffe0ff */
[----:B------:R-:W-:Y:S02]  /*0150*/  IMAD.MOV.U32 R6, RZ, RZ, -0x1 ;  /* 0xffffffffff067424 */ /* 0x000fe400078e00ff */
[----:B------:R-:W-:Y:S02]  /*0160*/  IMAD R4, R4, R10, R11 ;  /* 0x0000000a04047224 */ /* 0x000fe400078e020b */
[----:B0-----:R-:W-:Y:S01]  /*0170*/  IMAD.MOV.U32 R2, RZ, RZ, -0x1 ;  /* 0xffffffffff027424 */ /* 0x001fe200078e00ff */
[----:B-1----:R-:W-:-:S02]  /*0180*/  ULEA UR7, UR6, UR4, 0x18 ;  /* 0x0000000406077291 */ /* 0x002fc4000f8ec0ff */
[----:B------:R-:W-:Y:S02]  /*0190*/  UIADD3 UR4, UPT, UPT, UR4, 0x400, URZ ;  /* 0x0000040004047890 */ /* 0x000fe4000fffe0ff */
[----:B------:R-:W-:Y:S02]  /*01a0*/  ULEA UR5, UR6, UR5, 0x18 ;  /* 0x0000000506057291 */ /* 0x000fe4000f8ec0ff */
[----:B------:R-:W-:-:S06]  /*01b0*/  ULEA UR4, UR6, UR4, 0x18 ;  /* 0x0000000406047291 */ /* 0x000fcc000f8ec0ff */
[----:B------:R-:W-:Y:S02]  /*01c0*/  LEA R8, R4, UR4, 0x2 ;  /* 0x0000000404087c11 */ /* 0x000fe4000f8e10ff */
[----:B--2---:R-:W-:-:S04]  /*01d0*/  @!P0 FSETP.GEU.AND P1, PT, R3, RZ, PT ;  /* 0x000000ff0300820b */ /* 0x004fc80003f2e000 */
[----:B------:R-:W-:Y:S01]  /*01e0*/  @!P0 FSEL R7, R3, +INF , !P1 ;  /* 0x7f80000003078808 */ /* 0x000fe20004800000 */
[----:B------:R-:W-:Y:S01]  /*01f0*/  IMAD R3, R9, R10, RZ ;  /* 0x0000000a09037224 */ /* 0x000fe200078e02ff */
[----:B------:R-:W-:Y:S02]  /*0200*/  @!P0 SEL R6, R0, 0xffffffff, !P1 ;  /* 0xffffffff00068807 */ /* 0x000fe40004800000 */
[----:B------:R-:W-:Y:S02]  /*0210*/  @!P0 SEL R2, R5, 0xffffffff, !P1 ;  /* 0xffffffff05028807 */ /* 0x000fe40004800000 */
[----:B------:R-:W-:Y:S02]  /*0220*/  ISETP.GE.U32.AND P0, PT, R3, 0x2, PT ;  /* 0x000000020300780c */ /* 0x000fe40003f06070 */
[C---:B------:R-:W-:Y:S02]  /*0230*/  LEA R0, R4.reuse, UR5, 0x2 ;  /* 0x0000000504007c11 */ /* 0x040fe4000f8e10ff */
[----:B------:R-:W-:-:S03]  /*0240*/  LEA R5, R4, UR7, 0x2 ;  /* 0x0000000704057c11 */ /* 0x000fc6000f8e10ff */
[----:B------:R0:W-:Y:S04]  /*0250*/  STS [R0], R7 ;  /* 0x0000000700007388 */ /* 0x0001e80000000800 */
[----:B------:R0:W-:Y:S04]  /*0260*/  STS [R5], R6 ;  /* 0x0000000605007388 */ /* 0x0001e80000000800 */
[----:B------:R0:W-:Y:S01]  /*0270*/  STS [R8], R2 ;  /* 0x0000000208007388 */ /* 0x0001e20000000800 */
[----:B------:R-:W-:Y:S06]  /*0280*/  BAR.SYNC.DEFER_BLOCKING 0x0 ;  /* 0x0000000000007b1d */ /* 0x000fec0000010000 */
[----:B------:R-:W-:Y:S05]  /*0290*/  @!P0 BRA `(.L_x_18) ;  /* 0x0000000000508947 */ /* 0x000fea0003800000 */
.L_x_21:
[--C-:B------:R-:W-:Y:S01]  /*02a0*/  IMAD.MOV.U32 R9, RZ, RZ, R3.reuse ;  /* 0x000000ffff097224 */ /* 0x100fe200078e0003 */
[----:B------:R-:W-:Y:S01]  /*02b0*/  SHF.R.U32.HI R3, RZ, 0x1, R3 ;  /* 0x00000001ff037819 */ /* 0x000fe20000011603 */
[----:B------:R-:W-:Y:S03]  /*02c0*/  BSSY.RECONVERGENT B0, `(.L_x_19) ;  /* 0x000000e000007945 */ /* 0x000fe60003800200 */
[----:B------:R-:W-:-:S13]  /*02d0*/  ISETP.GE.U32.AND P0, PT, R4, R3, PT ;  /* 0x000000030400720c */ /* 0x000fda0003f06070 */
[----:B-1----:R-:W-:Y:S05]  /*02e0*/  @P0 BRA `(.L_x_20) ;  /* 0x00000000002c0947 */ /* 0x002fea0003800000 */
[----:B0-----:R-:W-:Y:S01]  /*02f0*/  IMAD R2, R3, 0x4, R0 ;  /* 0x0000000403027824 */ /* 0x001fe200078e0200 */
[----:B------:R-:W-:Y:S04]  /*0300*/  LDS R6, [R0] ;  /* 0x0000000000067984 */ /* 0x000fe80000000800 */
[----:B------:R-:W0:Y:S02]  /*0310*/  LDS R11, [R2] ;  /* 0x00000000020b7984 */ /* 0x000e240000000800 */
[----:B0-----:R-:W-:-:S13]  /*0320*/  FSETP.GEU.AND P0, PT, R11, R6, PT ;  /* 0x000000060b00720b */ /* 0x001fda0003f0e000 */
[C---:B------:R-:W-:Y:S01]  /*0330*/  @!P0 IMAD R6, R3.reuse, 0x4, R5 ;  /* 0x0000000403068824 */ /* 0x040fe200078e0205 */
[----:B------:R-:W-:Y:S01]  /*0340*/  @!P0 STS [R0], R11 ;  /* 0x0000000b00008388 */ /* 0x000fe20000000800 */
[----:B------:R-:W-:-:S04]  /*0350*/  @!P0 IMAD R7, R3, 0x4, R8 ;  /* 0x0000000403078824 */ /* 0x000fc800078e0208 */
[----:B------:R-:W0:Y:S04]  /*0360*/  @!P0 LDS R6, [R6] ;  /* 0x0000000006068984 */ /* 0x000e280000000800 */
[----:B0-----:R-:W-:Y:S04]  /*0370*/  @!P0 STS [R5], R6 ;  /* 0x0000000605008388 */ /* 0x001fe80000000800 */
[----:B------:R-:W0:Y:S04]  /*0380*/  @!P0 LDS R7, [R7] ;  /* 0x0000000007078984 */ /* 0x000e280000000800 */
[----:B0-----:R1:W-:Y:S02]  /*0390*/  @!P0 STS [R8], R7 ;  /* 0x0000000708008388 */ /* 0x0013e40000000800 */
.L_x_20:
[----:B------:R-:W-:Y:S05]  /*03a0*/  BSYNC.RECONVERGENT B0 ;  /* 0x0000000000007941 */ /* 0x000fea0003800200 */
.L_x_19:
[----:B------:R-:W-:Y:S01]  /*03b0*/  BAR.SYNC.DEFER_BLOCKING 0x0 ;  /* 0x0000000000007b1d */ /* 0x000fe20000010000 */
[----:B------:R-:W-:-:S13]  /*03c0*/  ISETP.GT.U32.AND P0, PT, R9, 0x3, PT ;  /* 0x000000030900780c */ /* 0x000fda0003f04070 */
[----:B------:R-:W-:Y:S05]  /*03d0*/  @P0 BRA `(.L_x_21) ;  /* 0xfffffffc00b00947 */ /* 0x000fea000383ffff */
.L_x_18:
[----:B------:R-:W-:-:S13]  /*03e0*/  ISETP.NE.AND P0, PT, R4, RZ, PT ;  /* 0x000000ff0400720c */ /* 0x000fda0003f05270 */
[----:B------:R-:W-:Y:S05]  /*03f0*/  @P0 EXIT ;  /* 0x000000000000094d */ /* 0x000fea0003800000 */
[----:B------:R-:W2:Y:S01]  /*0400*/  S2UR UR5, SR_CgaCtaId ;  /* 0x00000000000579c3 */ /* 0x000ea20000008800 */
[----:B------:R-:W-:Y:S02]  /*0410*/  UMOV UR4, 0x400 ;  /* 0x0000040000047882 */ /* 0x000fe40000000000 */
[----:B--2---:R-:W-:-:S09]  /*0420*/  ULEA UR4, UR5, UR4, 0x18 ;  /* 0x0000000405047291 */ /* 0x004fd2000f8ec0ff */
[----:B01----:R-:W0:Y:S02]  /*0430*/  LDS R7, [UR4+0x800] ;  /* 0x00080004ff077984 */ /* 0x003e240008000800 */
[----:B0-----:R-:W-:-:S13]  /*0440*/  FSETP.NE.AND P0, PT, R7, +INF , PT ;  /* 0x7f8000000700780b */ /* 0x001fda0003f05000 */
[----:B------:R-:W-:Y:S05]  /*0450*/  @!P0 EXIT ;  /* 0x000000000000894d */ /* 0x000fea0003800000 */
[----:B------:R-:W0:Y:S01]  /*0460*/  LDC.64 R2, c[0x4][0x18] ;  /* 0x01000600ff027b82 */ /* 0x000e220000000a00 */
[----:B------:R-:W-:-:S07]  /*0470*/  IMAD.MOV.U32 R9, RZ, RZ, 0x1 ;  /* 0x00000001ff097424 */ /* 0x000fce00078e00ff */
[----:B------:R-:W1:Y:S01]  /*0480*/  LDC.64 R4, c[0x4][RZ] ;  /* 0x01000000ff047b82 */ /* 0x000e620000000a00 */
[----:B0-----:R0:W-:Y:S04]  /*0490*/  STG.E desc[UR8][R2.64], R9 ;  /* 0x0000000902007986 */ /* 0x0011e8000c101908 */
[----:B-1----:R0:W5:Y:S01]  /*04a0*/  LDG.E R6, desc[UR8][R4.64] ;  /* 0x0000000804067981 */ /* 0x002162000c1e1900 */
[----:B------:R-:W-:Y:S01]  /*04b0*/  BSSY B0, `(.L_x_22) ;  /* 0x0000009000007945 */ /* 0x000fe20003800000 */
.L_x_24:
[----:B-----5:R-:W-:Y:S01]  /*04c0*/  FSETP.GE.AND P0, PT, R7, R6, PT ;  /* 0x000000060700720b */ /* 0x020fe20003f06000 */
[----:B------:R-:W-:Y:S05]  /*04d0*/  YIELD ;  /* 0x0000000000007946 */ /* 0x000fea0003800000 */
[----:B------:R-:W-:-:S07]  /*04e0*/  IMAD.MOV.U32 R0, RZ, RZ, R6 ;  /* 0x000000ffff007224 */ /* 0x000fce00078e0006 */
[----:B------:R-:W-:Y:S05]  /*04f0*/  @P0 BRA `(.L_x_23) ;  /* 0x0000000000100947 */ /* 0x000fea0003800000 */
[----:B0-----:R-:W2:Y:S02]  /*0500*/  ATOMG.E.CAS.STRONG.GPU PT, R3, [R4], R6, R7 ;  /* 0x00000006040373a9 */ /* 0x001ea400001ee107 */
[----:B--2---:R-:W-:Y:S01]  /*0510*/  ISETP.NE.AND P0, PT, R6, R3, PT ;  /* 0x000000030600720c */ /* 0x004fe20003f05270 */
[----:B------:R-:W-:-:S12]  /*0520*/  IMAD.MOV.U32 R6, RZ, RZ, R3 ;  /* 0x000000ffff067224 */ /* 0x000fd800078e0003 */
[----:B------:R-:W-:Y:S05]  /*0530*/  @P0 BRA `(.L_x_24) ;  /* 0xfffffffc00e00947 */ /* 0x000fea000383ffff */
.L_x_23:
[----:B------:R-:W-:Y:S05]  /*0540*/  BSYNC B0 ;  /* 0x0000000000007941 */ /* 0x000fea0003800000 */
.L_x_22:
[----:B------:R-:W-:-:S13]  /*0550*/  FSETP.GEU.AND P0, PT, R7, R0, PT ;  /* 0x000000000700720b */ /* 0x000fda0003f0e000 */
[----:B------:R-:W-:Y:S05]  /*0560*/  @P0 EXIT ;  /* 0x000000000000094d */ /* 0x000fea0003800000 */
[----:B------:R-:W1:Y:S01]  /*0570*/  S2UR UR5, SR_CgaCtaId ;  /* 0x00000000000579c3 */ /* 0x000e620000008800 */
[----:B------:R-:W-:-:S07]  /*0580*/  UMOV UR4, 0x400 ;  /* 0x0000040000047882 */ /* 0x000fce0000000000 */
[----:B0-----:R-:W0:Y:S08]  /*0590*/  LDC.64 R2, c[0x0][0x390] ;  /* 0x0000e400ff027b82 */ /* 0x001e300000000a00 */
[----:B------:R-:W2:Y:S01]  /*05a0*/  LDC.64 R4, c[0x0][0x398] ;  /* 0x0000e600ff047b82 */ /* 0x000ea20000000a00 */
[----:B-1----:R-:W-:-:S09]  /*05b0*/  ULEA UR4, UR5, UR4, 0x18 ;  /* 0x0000000405047291 */ /* 0x002fd2000f8ec0ff */
[----:B------:R-:W0:Y:S04]  /*05c0*/  LDS R7, [UR4] ;  /* 0x00000004ff077984 */ /* 0x000e280008000800 */
[----:B------:R-:W2:Y:S04]  /*05d0*/  LDS R9, [UR4+0x400] ;  /* 0x00040004ff097984 */ /* 0x000ea80008000800 */
[----:B0-----:R-:W-:Y:S04]  /*05e0*/  STG.E desc[UR8][R2.64], R7 ;  /* 0x0000000702007986 */ /* 0x001fe8000c101908 */
[----:B--2---:R-:W-:Y:S01]  /*05f0*/  STG.E desc[UR8][R4.64], R9 ;  /* 0x0000000904007986 */ /* 0x004fe2000c101908 */
[----:B------:R-:W-:Y:S05]  /*0600*/  EXIT ;  /* 0x000000000000794d */ /* 0x000fea0003800000 */
.L_x_25:
        /* <DEDUP_REMOVED lines=15> */
.L_x_49:


//--------------------- .text._Z11init_minvalv    --------------------------
	.section	.text._Z11init_minvalv,"ax",@progbits
	.align	128
        .global         _Z11init_minvalv
        .type           _Z11init_minvalv,@function
        .size           _Z11init_minvalv,(.L_x_50 - _Z11init_minvalv)
        .other          _Z11init_minvalv,@"STO_CUDA_ENTRY STV_DEFAULT"
_Z11init_minvalv:
.text._Z11init_minvalv:
[----:B------:R-:W-:Y:S08]  /*0000*/  LDC R1, c[0x0][0x37c] ;  /* 0x0000df00ff017b82 */ /* 0x000ff00000000800 */
[----:B------:R-:W0:Y:S01]  /*0010*/  LDC.64 R2, c[0x4][RZ] ;  /* 0x01000000ff027b82 */ /* 0x000e220000000a00 */
[----:B------:R-:W0:Y:S01]  /*0020*/  LDCU.64 UR4, c[0x0][0x358] ;  /* 0x00006b00ff0477ac */ /* 0x000e220008000a00 */
[----:B------:R-:W-:-:S05]  /*0030*/  MOV R5, 0x7f800000 ;  /* 0x7f80000000057802 */ /* 0x000fca0000000f00 */
[----:B0-----:R-:W-:Y:S01]  /*0040*/  STG.E desc[UR4][R2.64], R5 ;  /* 0x0000000502007986 */ /* 0x001fe2000c101904 */
[----:B------:R-:W-:Y:S05]  /*0050*/  EXIT ;  /* 0x000000000000794d */ /* 0x000fea0003800000 */
.L_x_26:
        /* <DEDUP_REMOVED lines=10> */
.L_x_50:


//--------------------- .text._Z12update_dualsPiS_PfS0_i --------------------------
	.section	.text._Z12update_dualsPiS_PfS0_i,"ax",@progbits
	.align	128
        .global         _Z12update_dualsPiS_PfS0_i
        .type           _Z12update_dualsPiS_PfS0_i,@function
        .size           _Z12update_dualsPiS_PfS0_i,(.L_x_51 - _Z12update_dualsPiS_PfS0_i)
        .other          _Z12update_dualsPiS_PfS0_i,@"STO_CUDA_ENTRY STV_DEFAULT"
_Z12update_dualsPiS_PfS0_i:
.text._Z12update_dualsPiS_PfS0_i:
[----:B------:R-:W-:Y:S01]  /*0000*/  LDC R1, c[0x0][0x37c] ;  /* 0x0000df00ff017b82 */ /* 0x000fe20000000800 */
[----:B------:R-:W0:Y:S07]  /*0010*/  S2R R0, SR_TID.X ;  /* 0x0000000000007919 */ /* 0x000e2e0000002100 */
[----:B------:R-:W0:Y:S01]  /*0020*/  S2UR UR4, SR_CTAID.X ;  /* 0x00000000000479c3 */ /* 0x000e220000002500 */
[----:B------:R-:W1:Y:S07]  /*0030*/  LDCU UR6, c[0x0][0x3a0] ;  /* 0x00007400ff0677ac */ /* 0x000e6e0008000800 */
[----:B------:R-:W0:Y:S02]  /*0040*/  LDC R11, c[0x0][0x360] ;  /* 0x0000d800ff0b7b82 */ /* 0x000e240000000800 */
[----:B0-----:R-:W-:-:S05]  /*0050*/  IMAD R11, R11, UR4, R0 ;  /* 0x000000040b0b7c24 */ /* 0x001fca000f8e0200 */
[----:B-1----:R-:W-:-:S13]  /*0060*/  ISETP.GE.AND P0, PT, R11, UR6, PT ;  /* 0x000000060b007c0c */ /* 0x002fda000bf06270 */
[----:B------:R-:W-:Y:S05]  /*0070*/  @P0 EXIT ;  /* 0x000000000000094d */ /* 0x000fea0003800000 */
[----:B------:R-:W0:Y:S01]  /*0080*/  LDC.64 R2, c[0x0][0x380] ;  /* 0x0000e000ff027b82 */ /* 0x000e220000000a00 */
[----:B------:R-:W1:Y:S07]  /*0090*/  LDCU.64 UR4, c[0x0][0x358] ;  /* 0x00006b00ff0477ac */ /* 0x000e6e0008000a00 */
[----:B------:R-:W2:Y:S01]  /*00a0*/  LDC.64 R8, c[0x0][0x388] ;  /* 0x0000e200ff087b82 */ /* 0x000ea20000000a00 */
[----:B0-----:R-:W-:-:S06]  /*00b0*/  IMAD.WIDE R2, R11, 0x4, R2 ;  /* 0x000000040b027825 */ /* 0x001fcc00078e0202 */
[----:B-1----:R-:W3:Y:S02]  /*00c0*/  LDG.E R2, desc[UR4][R2.64] ;  /* 0x0000000402027981 */ /* 0x002ee4000c1e1900 */
[----:B---3--:R-:W-:-:S13]  /*00d0*/  ISETP.NE.AND P0, PT, R2, UR6, PT ;  /* 0x0000000602007c0c */ /* 0x008fda000bf05270 */
[----:B------:R-:W0:Y:S08]  /*00e0*/  @P0 LDC.64 R6, c[0x0][0x390] ;  /* 0x0000e400ff060b82 */ /* 0x000e300000000a00 */
[----:B------:R-:W1:Y:S01]  /*00f0*/  @P0 LDC.64 R4, c[0x4][0x10] ;  /* 0x01000400ff040b82 */ /* 0x000e620000000a00 */
[----:B0-----:R-:W-:-:S05]  /*0100*/  @P0 IMAD.WIDE R6, R11, 0x4, R6 ;  /* 0x000000040b060825 */ /* 0x001fca00078e0206 */
[----:B------:R-:W3:Y:S04]  /*0110*/  @P0 LDG.E R13, desc[UR4][R6.64] ;  /* 0x00000004060d0981 */ /* 0x000ee8000c1e1900 */
[----:B-1----:R-:W3:Y:S01]  /*0120*/  @P0 LDG.E R4, desc[UR4][R4.64] ;  /* 0x0000000404040981 */ /* 0x002ee2000c1e1900 */
[----:B--2---:R-:W-:-:S04]  /*0130*/  IMAD.WIDE R8, R11, 0x4, R8 ;  /* 0x000000040b087825 */ /* 0x004fc800078e0208 */
[----:B---3--:R-:W-:-:S05]  /*0140*/  @P0 FADD R13, R4, R13 ;  /* 0x0000000d040d0221 */ /* 0x008fca0000000000 */
[----:B------:R0:W-:Y:S04]  /*0150*/  @P0 STG.E desc[UR4][R6.64], R13 ;  /* 0x0000000d06000986 */ /* 0x0001e8000c101904 */
[----:B------:R-:W2:Y:S02]  /*0160*/  LDG.E R8, desc[UR4][R8.64] ;  /* 0x0000000408087981 */ /* 0x000ea4000c1e1900 */
[----:B--2---:R-:W-:-:S13]  /*0170*/  ISETP.NE.AND P0, PT, R8, UR6, PT ;  /* 0x0000000608007c0c */ /* 0x004fda000bf05270 */
[----:B0-----:R-:W-:Y:S05]  /*0180*/  @!P0 EXIT ;  /* 0x000000000000894d */ /* 0x001fea0003800000 */
[----:B------:R-:W0:Y:S08]  /*0190*/  LDC.64 R2, c[0x0][0x398] ;  /* 0x0000e600ff027b82 */ /* 0x000e300000000a00 */
[----:B------:R-:W1:Y:S01]  /*01a0*/  LDC.64 R4, c[0x4][0x10] ;  /* 0x01000400ff047b82 */ /* 0x000e620000000a00 */
[----:B0-----:R-:W-:-:S05]  /*01b0*/  IMAD.WIDE R2, R11, 0x4, R2 ;  /* 0x000000040b027825 */ /* 0x001fca00078e0202 */
[----:B------:R-:W2:Y:S04]  /*01c0*/  LDG.E R7, desc[UR4][R2.64] ;  /* 0x0000000402077981 */ /* 0x000ea8000c1e1900 */
[----:B-1----:R-:W2:Y:S02]  /*01d0*/  LDG.E R4, desc[UR4][R4.64] ;  /* 0x0000000404047981 */ /* 0x002ea4000c1e1900 */
[----:B--2---:R-:W-:-:S05]  /*01e0*/  FADD R7, -R4, R7 ;  /* 0x0000000704077221 */ /* 0x004fca0000000100 */
[----:B------:R-:W-:Y:S01]  /*01f0*/  STG.E desc[UR4][R2.64], R7 ;  /* 0x0000000702007986 */ /* 0x000fe2000c101904 */
[----:B------:R-:W-:Y:S05]  /*0200*/  EXIT ;  /* 0x000000000000794d */ /* 0x000fea0003800000 */
.L_x_27:
        /* <DEDUP_REMOVED lines=15> */
.L_x_51:


//--------------------- .text._Z15set_array_valuePiii --------------------------
	.section	.text._Z15set_array_valuePiii,"ax",@progbits
	.align	128
        .global         _Z15set_array_valuePiii
        .type           _Z15set_array_valuePiii,@function
        .size           _Z15set_array_valuePiii,(.L_x_52 - _Z15set_array_valuePiii)
        .other          _Z15set_array_valuePiii,@"STO_CUDA_ENTRY STV_DEFAULT"
_Z15set_array_valuePiii:
.text._Z15set_array_valuePiii:
        /* <DEDUP_REMOVED lines=10> */
[----:B------:R-:W1:Y:S01]  /*00a0*/  LDC R7, c[0x0][0x388] ;  /* 0x0000e200ff077b82 */ /* 0x000e620000000800 */
[----:B0-----:R-:W-:-:S05]  /*00b0*/  IMAD.WIDE R2, R5, 0x4, R2 ;  /* 0x0000000405027825 */ /* 0x001fca00078e0202 */
[----:B-1----:R-:W-:Y:S01]  /*00c0*/  STG.E desc[UR4][R2.64], R7 ;  /* 0x0000000702007986 */ /* 0x002fe2000c101904 */
[----:B------:R-:W-:Y:S05]  /*00d0*/  EXIT ;  /* 0x000000000000794d */ /* 0x000fea0003800000 */
.L_x_28:
        /* <DEDUP_REMOVED lines=10> */
.L_x_52:


//--------------------- .text._Z16solve_1bc_kerneliPKiPiS1_PKfS1_S1_ --------------------------
	.section	.text._Z16solve_1bc_kerneliPKiPiS1_PKfS1_S1_,"ax",@progbits
	.align	128
        .global         _Z16solve_1bc_kerneliPKiPiS1_PKfS1_S1_
        .type           _Z16solve_1bc_kerneliPKiPiS1_PKfS1_S1_,@function
        .size           _Z16solve_1bc_kerneliPKiPiS1_PKfS1_S1_,(.L_x_53 - _Z16solve_1bc_kerneliPKiPiS1_PKfS1_S1_)
        .other          _Z16solve_1bc_kerneliPKiPiS1_PKfS1_S1_,@"STO_CUDA_ENTRY STV_DEFAULT"
_Z16solve_1bc_kerneliPKiPiS1_PKfS1_S1_:
.text._Z16solve_1bc_kerneliPKiPiS1_PKfS1_S1_:
        /* <DEDUP_REMOVED lines=14> */
[----:B------:R-:W1:Y:S07]  /*00e0*/  LDCU.64 UR4, c[0x0][0x358] ;  /* 0x00006b00ff0477ac */ /* 0x000e6e0008000a00 */
[----:B------:R-:W2:Y:S01]  /*00f0*/  LDC.64 R6, c[0x0][0x3a8] ;  /* 0x0000ea00ff067b82 */ /* 0x000ea20000000a00 */
[----:B0-----:R-:W-:-:S05]  /*0100*/  IMAD.WIDE R4, R3, 0x4, R4 ;  /* 0x0000000403047825 */ /* 0x001fca00078e0204 */
[----:B-1----:R-:W3:Y:S02]  /*0110*/  LDG.E R2, desc[UR4][R4.64] ;  /* 0x0000000404027981 */ /* 0x002ee4000c1e1900 */
[----:B------:R-:W0:Y:S01]  /*0120*/  LDC.64 R10, c[0x0][0x390] ;  /* 0x0000e400ff0a7b82 */ /* 0x000e220000000a00 */
[----:B------:R-:W-:Y:S01]  /*0130*/  BSSY.RECONVERGENT B0, `(.L_x_29) ;  /* 0x0000010000007945 */ /* 0x000fe20003800200 */
[----:B--2---:R-:W-:Y:S01]  /*0140*/  IMAD.WIDE.U32 R6, R0, 0x4, R6 ;  /* 0x0000000400067825 */ /* 0x004fe200078e0006 */
[----:B---3--:R-:W-:-:S13]  /*0150*/  ISETP.NE.AND P0, PT, R2, UR6, PT ;  /* 0x0000000602007c0c */ /* 0x008fda000bf05270 */
[----:B0-----:R-:W-:Y:S05]  /*0160*/  @!P0 BRA `(.L_x_30) ;  /* 0x0000000000308947 */ /* 0x001fea0003800000 */
[----:B------:R-:W0:Y:S01]  /*0170*/  LDC.64 R8, c[0x0][0x388] ;  /* 0x0000e200ff087b82 */ /* 0x000e220000000a00 */
[----:B------:R-:W-:-:S04]  /*0180*/  IMAD R13, R3, UR6, R0 ;  /* 0x00000006030d7c24 */ /* 0x000fc8000f8e0200 */
[----:B0-----:R-:W-:-:S06]  /*0190*/  IMAD.WIDE R8, R13, 0x4, R8 ;  /* 0x000000040d087825 */ /* 0x001fcc00078e0208 */
[----:B------:R-:W2:Y:S02]  /*01a0*/  LDG.E R8, desc[UR4][R8.64] ;  /* 0x0000000408087981 */ /* 0x000ea4000c1e1900 */
[----:B--2---:R-:W-:-:S13]  /*01b0*/  ISETP.NE.AND P0, PT, R8, 0x1, PT ;  /* 0x000000010800780c */ /* 0x004fda0003f05270 */
[----:B------:R-:W-:Y:S05]  /*01c0*/  @P0 BRA `(.L_x_30) ;  /* 0x0000000000180947 */ /* 0x000fea0003800000 */
[----:B------:R-:W0:Y:S02]  /*01d0*/  LDC R2, c[0x0][0x380] ;  /* 0x0000e000ff027b82 */ /* 0x000e240000000800 */
[----:B0-----:R-:W2:Y:S02]  /*01e0*/  ATOMG.E.CAS.STRONG.GPU PT, R2, [R6], R2, R3 ;  /* 0x00000002060273a9 */ /* 0x001ea400001ee103 */
[----:B--2---:R-:W-:-:S13]  /*01f0*/  ISETP.NE.AND P0, PT, R2, UR6, PT ;  /* 0x0000000602007c0c */ /* 0x004fda000bf05270 */
[----:B------:R-:W0:Y:S01]  /*0200*/  @!P0 LDC.64 R8, c[0x4][0x8] ;  /* 0x01000200ff088b82 */ /* 0x000e220000000a00 */
[----:B------:R-:W-:-:S05]  /*0210*/  @!P0 IMAD.MOV.U32 R13, RZ, RZ, 0x1 ;  /* 0x00000001ff0d8424 */ /* 0x000fca00078e00ff */
[----:B0-----:R0:W-:Y:S02]  /*0220*/  @!P0 STG.E desc[UR4][R8.64], R13 ;  /* 0x0000000d08008986 */ /* 0x0011e4000c101904 */
.L_x_30:
[----:B------:R-:W-:Y:S05]  /*0230*/  BSYNC.RECONVERGENT B0 ;  /* 0x0000000000007941 */ /* 0x000fea0003800200 */
.L_x_29:
[----:B------:R-:W2:Y:S02]  /*0240*/  LDG.E R11, desc[UR4][R10.64] ;  /* 0x000000040a0b7981 */ /* 0x000ea4000c1e1900 */
[----:B--2---:R-:W-:-:S13]  /*0250*/  ISETP.NE.AND P0, PT, R0, R11, PT ;  /* 0x0000000b0000720c */ /* 0x004fda0003f05270 */
[----:B------:R-:W-:Y:S05]  /*0260*/  @!P0 EXIT ;  /* 0x000000000000894d */ /* 0x000fea0003800000 */
[----:B------:R-:W2:Y:S02]  /*0270*/  LDG.E R6, desc[UR4][R6.64] ;  /* 0x0000000406067981 */ /* 0x000ea4000c1e1900 */
[----:B--2---:R-:W-:-:S13]  /*0280*/  ISETP.NE.AND P0, PT, R6, UR6, PT ;  /* 0x0000000606007c0c */ /* 0x004fda000bf05270 */
[----:B------:R-:W-:Y:S05]  /*0290*/  @!P0 EXIT ;  /* 0x000000000000894d */ /* 0x000fea0003800000 */
[----:B------:R-:W2:Y:S02]  /*02a0*/  LDG.E R2, desc[UR4][R4.64] ;  /* 0x0000000404027981 */ /* 0x000ea4000c1e1900 */
[----:B--2---:R-:W-:-:S13]  /*02b0*/  ISETP.NE.AND P0, PT, R2, UR6, PT ;  /* 0x0000000602007c0c */ /* 0x004fda000bf05270 */
[----:B------:R-:W-:Y:S05]  /*02c0*/  @P0 EXIT ;  /* 0x000000000000094d */ /* 0x000fea0003800000 */
[----:B------:R-:W1:Y:S01]  /*02d0*/  LDC.64 R6, c[0x0][0x3a0] ;  /* 0x0000e800ff067b82 */ /* 0x000e620000000a00 */
[----:B------:R-:W-:-:S04]  /*02e0*/  IMAD R3, R3, UR6, R0 ;  /* 0x0000000603037c24 */ /* 0x000fc8000f8e0200 */
[----:B-1----:R-:W-:-:S06]  /*02f0*/  IMAD.WIDE R2, R3, 0x4, R6 ;  /* 0x0000000403027825 */ /* 0x002fcc00078e0206 */
[----:B------:R-:W2:Y:S02]  /*0300*/  LDG.E R2, desc[UR4][R2.64] ;  /* 0x0000000402027981 */ /* 0x000ea4000c1e1900 */
[----:B--2---:R-:W-:-:S13]  /*0310*/  FSETP.NEU.AND P0, PT, R2, RZ, PT ;  /* 0x000000ff0200720b */ /* 0x004fda0003f0d000 */
[----:B------:R-:W-:Y:S05]  /*0320*/  @P0 EXIT ;  /* 0x000000000000094d */ /* 0x000fea0003800000 */
[----:B------:R-:W2:Y:S02]  /*0330*/  ATOMG.E.MIN.S32.STRONG.GPU PT, R5, desc[UR4][R4.64], R0 ;  /* 0x80000000040579a8 */ /* 0x000ea400089ef304 */
[----:B--2---:R-:W-:-:S13]  /*0340*/  ISETP.GT.AND P0, PT, R5, R0, PT ;  /* 0x000000000500720c */ /* 0x004fda0003f04270 */
[----:B------:R-:W-:Y:S05]  /*0350*/  @!P0 EXIT ;  /* 0x000000000000894d */ /* 0x000fea0003800000 */
[----:B------:R-:W1:Y:S01]  /*0360*/  LDC.64 R2, c[0x4][0x8] ;  /* 0x01000200ff027b82 */ /* 0x000e620000000a00 */
[----:B------:R-:W-:-:S05]  /*0370*/  IMAD.MOV.U32 R5, RZ, RZ, 0x1 ;  /* 0x00000001ff057424 */ /* 0x000fca00078e00ff */
[----:B-1----:R-:W-:Y:S01]  /*0380*/  STG.E desc[UR4][R2.64], R5 ;  /* 0x0000000502007986 */ /* 0x002fe2000c101904 */
[----:B------:R-:W-:Y:S05]  /*0390*/  EXIT ;  /* 0x000000000000794d */ /* 0x000fea0003800000 */
.L_x_31:
        /* <DEDUP_REMOVED lines=14> */
.L_x_53:


//--------------------- .text._Z11find_argminPKfPiPfi --------------------------
	.section	.text._Z11find_argminPKfPiPfi,"ax",@progbits
	.align	128
        .global         _Z11find_argminPKfPiPfi
        .type           _Z11find_argminPKfPiPfi,@function
        .size           _Z11find_argminPKfPiPfi,(.L_x_54 - _Z11find_argminPKfPiPfi)
        .other          _Z11find_argminPKfPiPfi,@"STO_CUDA_ENTRY STV_DEFAULT"
_Z11find_argminPKfPiPfi:
.text._Z11find_argminPKfPiPfi:
[----:B------:R-:W-:Y:S01]  /*0000*/  LDC R1, c[0x0][0x37c] ;  /* 0x0000df00ff017b82 */ /* 0x000fe20000000800 */
[----:B------:R-:W0:Y:S01]  /*0010*/  S2R R9, SR_TID.X ;  /* 0x0000000000097919 */ /* 0x000e220000002100 */
[----:B------:R-:W1:Y:S01]  /*0020*/  LDCU UR4, c[0x0][0x398] ;  /* 0x00007300ff0477ac */ /* 0x000e620008000800 */
[----:B------:R-:W-:Y:S01]  /*0030*/  IMAD.MOV.U32 R4, RZ, RZ, 0x7f7fffff ;  /* 0x7f7fffffff047424 */ /* 0x000fe200078e00ff */
[----:B------:R-:W0:Y:S01]  /*0040*/  S2R R11, SR_CTAID.X ;  /* 0x00000000000b7919 */ /* 0x000e220000002500 */
[----:B------:R-:W0:Y:S01]  /*0050*/  LDCU UR7, c[0x0][0x360] ;  /* 0x00006c00ff0777ac */ /* 0x000e220008000800 */
[----:B------:R-:W2:Y:S01]  /*0060*/  LDCU.64 UR8, c[0x0][0x358] ;  /* 0x00006b00ff0877ac */ /* 0x000ea20008000a00 */
[----:B-1----:R-:W-:Y:S01]  /*0070*/  UIMAD UR4, UR4, UR4, URZ ;  /* 0x00000004040472a4 */ /* 0x002fe2000f8e02ff */
[----:B0-----:R-:W-:-:S05]  /*0080*/  IMAD R5, R11, UR7, R9 ;  /* 0x000000070b057c24 */ /* 0x001fca000f8e0209 */
[----:B------:R-:W-:-:S13]  /*0090*/  ISETP.GE.AND P0, PT, R5, UR4, PT ;  /* 0x0000000405007c0c */ /* 0x000fda000bf06270 */
[----:B------:R-:W0:Y:S02]  /*00a0*/  @!P0 LDC.64 R2, c[0x0][0x380] ;  /* 0x0000e000ff028b82 */ /* 0x000e240000000a00 */
[----:B0-----:R-:W-:-:S05]  /*00b0*/  @!P0 IMAD.WIDE R2, R5, 0x4, R2 ;  /* 0x0000000405028825 */ /* 0x001fca00078e0202 */
[----:B--2---:R-:W2:Y:S01]  /*00c0*/  @!P0 LDG.E R4, desc[UR8][R2.64] ;  /* 0x0000000802048981 */ /* 0x004ea2000c1e1900 */
[----:B------:R-:W0:Y:S01]  /*00d0*/  S2UR UR6, SR_CgaCtaId ;  /* 0x00000000000679c3 */ /* 0x000e220000008800 */
[----:B------:R-:W-:Y:S01]  /*00e0*/  UMOV UR4, 0x400 ;  /* 0x0000040000047882 */ /* 0x000fe20000000000 */
[----:B------:R-:W-:Y:S01]  /*00f0*/  IMAD.U32 R0, RZ, RZ, UR7 ;  /* 0x00000007ff007e24 */ /* 0x000fe2000f8e00ff */
[----:B------:R-:W-:-:S04]  /*0100*/  UIADD3 UR5, UPT, UPT, UR4, 0x400, URZ ;  /* 0x0000040004057890 */ /* 0x000fc8000fffe0ff */
[----:B------:R-:W-:Y:S01]  /*0110*/  ISETP.GE.U32.AND P0, PT, R0, 0x2, PT ;  /* 0x000000020000780c */ /* 0x000fe20003f06070 */
[----:B0-----:R-:W-:Y:S02]  /*0120*/  ULEA UR4, UR6, UR4, 0x18 ;  /* 0x0000000406047291 */ /* 0x001fe4000f8ec0ff */
[----:B------:R-:W-:-:S04]  /*0130*/  ULEA UR5, UR6, UR5, 0x18 ;  /* 0x0000000506057291 */ /* 0x000fc8000f8ec0ff */
[C---:B------:R-:W-:Y:S02]  /*0140*/  LEA R7, R9.reuse, UR4, 0x2 ;  /* 0x0000000409077c11 */ /* 0x040fe4000f8e10ff */
[----:B------:R-:W-:-:S03]  /*0150*/  LEA R6, R9, UR5, 0x2 ;  /* 0x0000000509067c11 */ /* 0x000fc6000f8e10ff */
[----:B--2---:R0:W-:Y:S04]  /*0160*/  STS [R7], R4 ;  /* 0x0000000407007388 */ /* 0x0041e80000000800 */
[----:B------:R0:W-:Y:S01]  /*0170*/  STS [R6], R5 ;  /* 0x0000000506007388 */ /* 0x0001e20000000800 */
[----:B------:R-:W-:Y:S06]  /*0180*/  BAR.SYNC.DEFER_BLOCKING 0x0 ;  /* 0x0000000000007b1d */ /* 0x000fec0000010000 */
[----:B------:R-:W-:Y:S05]  /*0190*/  @!P0 BRA `(.L_x_32) ;  /* 0x0000000000448947 */ /* 0x000fea0003800000 */
.L_x_35:
[--C-:B0-----:R-:W-:Y:S01]  /*01a0*/  IMAD.MOV.U32 R4, RZ, RZ, R0.reuse ;  /* 0x000000ffff047224 */ /* 0x101fe200078e0000 */
[----:B------:R-:W-:Y:S01]  /*01b0*/  SHF.R.U32.HI R0, RZ, 0x1, R0 ;  /* 0x00000001ff007819 */ /* 0x000fe20000011600 */
[----:B------:R-:W-:Y:S03]  /*01c0*/  BSSY.RECONVERGENT B0, `(.L_x_33) ;  /* 0x000000b000007945 */ /* 0x000fe60003800200 */
[----:B------:R-:W-:-:S13]  /*01d0*/  ISETP.GE.U32.AND P0, PT, R9, R0, PT ;  /* 0x000000000900720c */ /* 0x000fda0003f06070 */
[----:B------:R-:W-:Y:S05]  /*01e0*/  @P0 BRA `(.L_x_34) ;  /* 0x0000000000200947 */ /* 0x000fea0003800000 */
[----:B------:R-:W-:Y:S01]  /*01f0*/  IMAD R2, R0, 0x4, R7 ;  /* 0x0000000400027824 */ /* 0x000fe200078e0207 */
[----:B------:R-:W-:Y:S05]  /*0200*/  LDS R3, [R7] ;  /* 0x0000000007037984 */ /* 0x000fea0000000800 */
[----:B------:R-:W0:Y:S02]  /*0210*/  LDS R2, [R2] ;  /* 0x0000000002027984 */ /* 0x000e240000000800 */
[----:B0-----:R-:W-:-:S13]  /*0220*/  FSETP.GEU.AND P0, PT, R2, R3, PT ;  /* 0x000000030200720b */ /* 0x001fda0003f0e000 */
[----:B------:R-:W-:Y:S01]  /*0230*/  @!P0 IMAD R3, R0, 0x4, R6 ;  /* 0x0000000400038824 */ /* 0x000fe200078e0206 */
[----:B------:R-:W-:Y:S05]  /*0240*/  @!P0 STS [R7], R2 ;  /* 0x0000000207008388 */ /* 0x000fea0000000800 */
[----:B------:R-:W0:Y:S04]  /*0250*/  @!P0 LDS R3, [R3] ;  /* 0x0000000003038984 */ /* 0x000e280000000800 */
[----:B0-----:R0:W-:Y:S02]  /*0260*/  @!P0 STS [R6], R3 ;  /* 0x0000000306008388 */ /* 0x0011e40000000800 */
.L_x_34:
[----:B------:R-:W-:Y:S05]  /*0270*/  BSYNC.RECONVERGENT B0 ;  /* 0x0000000000007941 */ /* 0x000fea0003800200 */
.L_x_33:
[----:B------:R-:W-:Y:S01]  /*0280*/  BAR.SYNC.DEFER_BLOCKING 0x0 ;  /* 0x0000000000007b1d */ /* 0x000fe20000010000 */
[----:B------:R-:W-:-:S13]  /*0290*/  ISETP.GT.U32.AND P0, PT, R4, 0x3, PT ;  /* 0x000000030400780c */ /* 0x000fda0003f04070 */
[----:B------:R-:W-:Y:S05]  /*02a0*/  @P0 BRA `(.L_x_35) ;  /* 0xfffffffc00bc0947 */ /* 0x000fea000383ffff */
.L_x_32:
[----:B------:R-:W-:-:S13]  /*02b0*/  ISETP.NE.AND P0, PT, R9, RZ, PT ;  /* 0x000000ff0900720c */ /* 0x000fda0003f05270 */
[----:B------:R-:W-:Y:S05]  /*02c0*/  @P0 EXIT ;  /* 0x000000000000094d */ /* 0x000fea0003800000 */
[----:B------:R-:W1:Y:S01]  /*02d0*/  S2UR UR5, SR_CgaCtaId ;  /* 0x00000000000579c3 */ /* 0x000e620000008800 */
[----:B------:R-:W-:-:S07]  /*02e0*/  UMOV UR4, 0x400 ;  /* 0x0000040000047882 */ /* 0x000fce0000000000 */
[----:B0-----:R-:W0:Y:S08]  /*02f0*/  LDC.64 R2, c[0x0][0x390] ;  /* 0x0000e400ff027b82 */ /* 0x001e300000000a00 */
[----:B------:R-:W2:Y:S01]  /*0300*/  LDC.64 R4, c[0x0][0x388] ;  /* 0x0000e200ff047b82 */ /* 0x000ea20000000a00 */
[----:B-1----:R-:W-:Y:S01]  /*0310*/  ULEA UR4, UR5, UR4, 0x18 ;  /* 0x0000000405047291 */ /* 0x002fe2000f8ec0ff */
[----:B0-----:R-:W-:-:S08]  /*0320*/  IMAD.WIDE.U32 R2, R11, 0x4, R2 ;  /* 0x000000040b027825 */ /* 0x001fd000078e0002 */
[----:B------:R-:W0:Y:S04]  /*0330*/  LDS R7, [UR4] ;  /* 0x00000004ff077984 */ /* 0x000e280008000800 */
[----:B------:R-:W1:Y:S01]  /*0340*/  LDS R9, [UR4+0x400] ;  /* 0x00040004ff097984 */ /* 0x000e620008000800 */
[----:B--2---:R-:W-:-:S03]  /*0350*/  IMAD.WIDE.U32 R4, R11, 0x4, R4 ;  /* 0x000000040b047825 */ /* 0x004fc600078e0004 */
[----:B0-----:R-:W-:Y:S04]  /*0360*/  STG.E desc[UR8][R2.64], R7 ;  /* 0x0000000702007986 */ /* 0x001fe8000c101908 */
[----:B-1----:R-:W-:Y:S01]  /*0370*/  STG.E desc[UR8][R4.64], R9 ;  /* 0x0000000904007986 */ /* 0x002fe2000c101908 */
[----:B------:R-:W-:Y:S05]  /*0380*/  EXIT ;  /* 0x000000000000794d */ /* 0x000fea0003800000 */
.L_x_36:
        /* <DEDUP_REMOVED lines=15> */
.L_x_54:


//--------------------- .text._Z9compute_BPKfS0_S0_Pfi --------------------------
	.section	.text._Z9compute_BPKfS0_S0_Pfi,"ax",@progbits
	.align	128
        .global         _Z9compute_BPKfS0_S0_Pfi
        .type           _Z9compute_BPKfS0_S0_Pfi,@function
        .size           _Z9compute_BPKfS0_S0_Pfi,(.L_x_55 - _Z9compute_BPKfS0_S0_Pfi)
        .other          _Z9compute_BPKfS0_S0_Pfi,@"STO_CUDA_ENTRY STV_DEFAULT"
_Z9compute_BPKfS0_S0_Pfi:
.text._Z9compute_BPKfS0_S0_Pfi:
        /* <DEDUP_REMOVED lines=18> */
[----:B0-----:R-:W-:-:S07]  /*0120*/  IMAD.WIDE.U32 R4, R9, 0x4, R4 ;  /* 0x0000000409047825 */ /* 0x001fce00078e0004 */
[----:B------:R-:W0:Y:S01]  /*0130*/  LDC.64 R8, c[0x0][0x398] ;  /* 0x0000e600ff087b82 */ /* 0x000e220000000a00 */
[----:B-1----:R-:W4:Y:S01]  /*0140*/  LDG.E R5, desc[UR4][R4.64] ;  /* 0x0000000404057981 */ /* 0x002f22000c1e1900 */
[----:B--2---:R-:W-:-:S06]  /*0150*/  IMAD.WIDE R2, R11, 0x4, R2 ;  /* 0x000000040b027825 */ /* 0x004fcc00078e0202 */
[----:B------:R-:W4:Y:S01]  /*0160*/  LDG.E R2, desc[UR4][R2.64] ;  /* 0x0000000402027981 */ /* 0x000f22000c1e1900 */
[----:B---3--:R-:W-:-:S06]  /*0170*/  IMAD.WIDE R6, R0, 0x4, R6 ;  /* 0x0000000400067825 */ /* 0x008fcc00078e0206 */
[----:B------:R-:W2:Y:S01]  /*0180*/  LDG.E R7, desc[UR4][R6.64] ;  /* 0x0000000406077981 */ /* 0x000ea2000c1e1900 */
[----:B0-----:R-:W-:-:S04]  /*0190*/  IMAD.WIDE R8, R11, 0x4, R8 ;  /* 0x000000040b087825 */ /* 0x001fc800078e0208 */
[----:B----4-:R-:W-:-:S04]  /*01a0*/  FADD R0, R2, -R5 ;  /* 0x8000000502007221 */ /* 0x010fc80000000000 */
[----:B--2---:R-:W-:-:S05]  /*01b0*/  FADD R11, R0, -R7 ;  /* 0x80000007000b7221 */ /* 0x004fca0000000000 */
[----:B------:R-:W-:Y:S01]  /*01c0*/  STG.E desc[UR4][R8.64], R11 ;  /* 0x0000000b08007986 */ /* 0x000fe2000c101904 */
[----:B------:R-:W-:Y:S05]  /*01d0*/  EXIT ;  /* 0x000000000000794d */ /* 0x000fea0003800000 */
.L_x_37:
        /* <DEDUP_REMOVED lines=10> */
.L_x_55:


//--------------------- .nv.shared._ZN3cub18CUB_300001_SM_10006detail11EmptyKernelIvEEvv --------------------------
	.section	.nv.shared._ZN3cub18CUB_300001_SM_10006detail11EmptyKernelIvEEvv,"aw",@nobits
	.sectionflags	@""
	.align	16
	.zero		1024


//--------------------- .nv.shared.reserved.0     --------------------------
	.section	.nv.shared.reserved.0,"aw",@nobits
	.weak		__nv_reservedSMEM_offset_0_alias
	.size		__nv_reservedSMEM_offset_0_alias, 0, 64
	.other		__nv_reservedSMEM_offset_0_alias,@"STO_CUDA_RESERVED_SHARED STV_DEFAULT"
__nv_reservedSMEM_offset_0_alias:
	.zero		0
	.zero		64


//--------------------- .nv.global                --------------------------
	.section	.nv.global,"aw",@nobits
	.align	4
.nv.global:
	.type		d_min,@object
	.size		d_min,(d_flag - d_min)
d_min:
	.zero		4
	.type		d_flag,@object
	.size		d_flag,(d_epsilon - d_flag)
d_flag:
	.zero		4
	.type		d_epsilon,@object
	.size		d_epsilon,(d_changed - d_epsilon)
d_epsilon:
	.zero		4
	.type		d_changed,@object
	.size		d_changed,(d_b_kl_neg - d_changed)
d_changed:
	.zero		4
	.type		d_b_kl_neg,@object
	.size		d_b_kl_neg,(d_found - d_b_kl_neg)
d_b_kl_neg:
	.zero		4
	.type		d_found,@object
	.size		d_found,(_ZN34_INTERNAL_f3a2675c_4_k_cu_3a6ab9e96thrust24THRUST_300001_SM_1000_NS12placeholders2_5E - d_found)
d_found:
	.zero		4
	.type		_ZN34_INTERNAL_f3a2675c_4_k_cu_3a6ab9e96thrust24THRUST_300001_SM_1000_NS12placeholders2_5E,@object
	.size		_ZN34_INTERNAL_f3a2675c_4_k_cu_3a6ab9e96thrust24THRUST_300001_SM_1000_NS12placeholders2_5E,(_ZN34_INTERNAL_f3a2675c_4_k_cu_3a6ab9e94cuda3std3__45__cpo6cbeginE - _ZN34_INTERNAL_f3a2675c_4_k_cu_3a6ab9e96thrust24THRUST_300001_SM_1000_NS12placeholders2_5E)
_ZN34_INTERNAL_f3a2675c_4_k_cu_3a6ab9e96thrust24THRUST_300001_SM_1000_NS12placeholders2_5E:
	.zero		1
	.type		_ZN34_INTERNAL_f3a2675c_4_k_cu_3a6ab9e94cuda3std3__45__cpo6cbeginE,@object
	.size		_ZN34_INTERNAL_f3a2675c_4_k_cu_3a6ab9e94cuda3std3__45__cpo6cbeginE,(_ZN34_INTERNAL_f3a2675c_4_k_cu_3a6ab9e94cuda3std6ranges3__45__cpo6cbeginE - _ZN34_INTERNAL_f3a2675c_4_k_cu_3a6ab9e94cuda3std3__45__cpo6cbeginE)
_ZN34_INTERNAL_f3a2675c_4_k_cu_3a6ab9e94cuda3std3__45__cpo6cbeginE:
	.zero		1
	.type		_ZN34_INTERNAL_f3a2675c_4_k_cu_3a6ab9e94cuda3std6ranges3__45__cpo6cbeginE,@object
	.size		_ZN34_INTERNAL_f3a2675c_4_k_cu_3a6ab9e94cuda3std6ranges3__45__cpo6cbeginE,(_ZN34_INTERNAL_f3a2675c_4_k_cu_3a6ab9e94cuda3std6ranges3__45__cpo4sizeE - _ZN34_INTERNAL_f3a2675c_4_k_cu_3a6ab9e94cuda3std6ranges3__45__cpo6cbeginE)
_ZN34_INTERNAL_f3a2675c_4_k_cu_3a6ab9e94cuda3std6ranges3__45__cpo6cbeginE:
	.zero		1
	.type		_ZN34_INTERNAL_f3a2675c_4_k_cu_3a6ab9e94cuda3std6ranges3__45__cpo4sizeE,@object
	.size		_ZN34_INTERNAL_f3a2675c_4_k_cu_3a6ab9e94cuda3std6ranges3__45__cpo4sizeE,(_ZN34_INTERNAL_f3a2675c_4_k_cu_3a6ab9e94cuda3std3__48in_placeE - _ZN34_INTERNAL_f3a2675c_4_k_cu_3a6ab9e94cuda3std6ranges3__45__cpo4sizeE)
_ZN34_INTERNAL_f3a2675c_4_k_cu_3a6ab9e94cuda3std6ranges3__45__cpo4sizeE:
	.zero		1
	.type		_ZN34_INTERNAL_f3a2675c_4_k_cu_3a6ab9e94cuda3std3__48in_placeE,@object
	.size		_ZN34_INTERNAL_f3a2675c_4_k_cu_3a6ab9e94cuda3std3__48in_placeE,(_ZN34_INTERNAL_f3a2675c_4_k_cu_3a6ab9e96thrust24THRUST_300001_SM_1000_NS12placeholders2_9E - _ZN34_INTERNAL_f3a2675c_4_k_cu_3a6ab9e94cuda3std3__48in_placeE)
_ZN34_INTERNAL_f3a2675c_4_k_cu_3a6ab9e94cuda3std3__48in_placeE:
	.zero		1
	.type		_ZN34_INTERNAL_f3a2675c_4_k_cu_3a6ab9e96thrust24THRUST_300001_SM_1000_NS12placeholders2_9E,@object
	.size		_ZN34_INTERNAL_f3a2675c_4_k_cu_3a6ab9e96thrust24THRUST_300001_SM_1000_NS12placeholders2_9E,(_ZN34_INTERNAL_f3a2675c_4_k_cu_3a6ab9e94cuda3std3__45__cpo7crbeginE - _ZN34_INTERNAL_f3a2675c_4_k_cu_3a6ab9e96thrust24THRUST_300001_SM_1000_NS12placeholders2_9E)
_ZN34_INTERNAL_f3a2675c_4_k_cu_3a6ab9e96thrust24THRUST_300001_SM_1000_NS12placeholders2_9E:
	.zero		1
	.type		_ZN34_INTERNAL_f3a2675c_4_k_cu_3a6ab9e94cuda3std3__45__cpo7crbeginE,@object
	.size		_ZN34_INTERNAL_f3a2675c_4_k_cu_3a6ab9e94cuda3std3__45__cpo7crbeginE,(_ZN34_INTERNAL_f3a2675c_4_k_cu_3a6ab9e94cuda3std6ranges3__45__cpo4nextE - _ZN34_INTERNAL_f3a2675c_4_k_cu_3a6ab9e94cuda3std3__45__cpo7crbeginE)
_ZN34_INTERNAL_f3a2675c_4_k_cu_3a6ab9e94cuda3std3__45__cpo7crbeginE:
	.zero		1
	.type		_ZN34_INTERNAL_f3a2675c_4_k_cu_3a6ab9e94cuda3std6ranges3__45__cpo4nextE,@object
	.size		_ZN34_INTERNAL_f3a2675c_4_k_cu_3a6ab9e94cuda3std6ranges3__45__cpo4nextE,(_ZN34_INTERNAL_f3a2675c_4_k_cu_3a6ab9e96thrust24THRUST_300001_SM_1000_NS12placeholders2_1E - _ZN34_INTERNAL_f3a2675c_4_k_cu_3a6ab9e94cuda3std6ranges3__45__cpo4nextE)
_ZN34_INTERNAL_f3a2675c_4_k_cu_3a6ab9e94cuda3std6ranges3__45__cpo4nextE:
	.zero		1
	.type		_ZN34_INTERNAL_f3a2675c_4_k_cu_3a6ab9e96thrust24THRUST_300001_SM_1000_NS12placeholders2_1E,@object
	.size		_ZN34_INTERNAL_f3a2675c_4_k_cu_3a6ab9e96thrust24THRUST_300001_SM_1000_NS12placeholders2_1E,(_ZN34_INTERNAL_f3a2675c_4_k_cu_3a6ab9e94cuda3std6ranges3__45__cpo4swapE - _ZN34_INTERNAL_f3a2675c_4_k_cu_3a6ab9e96thrust24THRUST_300001_SM_1000_NS12placeholders2_1E)
_ZN34_INTERNAL_f3a2675c_4_k_cu_3a6ab9e96thrust24THRUST_300001_SM_1000_NS12placeholders2_1E:
	.zero		1
	.type		_ZN34_INTERNAL_f3a2675c_4_k_cu_3a6ab9e94cuda3std6ranges3__45__cpo4swapE,@object
	.size		_ZN34_INTERNAL_f3a2675c_4_k_cu_3a6ab9e94cuda3std6ranges3__45__cpo4swapE,(_ZN34_INTERNAL_f3a2675c_4_k_cu_3a6ab9e96thrust24THRUST_300001_SM_1000_NS12placeholders2_7E - _ZN34_INTERNAL_f3a2675c_4_k_cu_3a6ab9e94cuda3std6ranges3__45__cpo4swapE)
_ZN34_INTERNAL_f3a2675c_4_k_cu_3a6ab9e94cuda3std6ranges3__45__cpo4swapE:
	.zero		1
	.type		_ZN34_INTERNAL_f3a2675c_4_k_cu_3a6ab9e96thrust24THRUST_300001_SM_1000_NS12placeholders2_7E,@object
	.size		_ZN34_INTERNAL_f3a2675c_4_k_cu_3a6ab9e96thrust24THRUST_300001_SM_1000_NS12placeholders2_7E,(_ZN34_INTERNAL_f3a2675c_4_k_cu_3a6ab9e94cuda3std3__45__cpo6rbeginE - _ZN34_INTERNAL_f3a2675c_4_k_cu_3a6ab9e96thrust24THRUST_300001_SM_1000_NS12placeholders2_7E)
_ZN34_INTERNAL_f3a2675c_4_k_cu_3a6ab9e96thrust24THRUST_300001_SM_1000_NS12placeholders2_7E:
	.zero		1
	.type		_ZN34_INTERNAL_f3a2675c_4_k_cu_3a6ab9e94cuda3std3__45__cpo6rbeginE,@object
	.size		_ZN34_INTERNAL_f3a2675c_4_k_cu_3a6ab9e94cuda3std3__45__cpo6rbeginE,(_ZN34_INTERNAL_f3a2675c_4_k_cu_3a6ab9e94cuda3std6ranges3__45__cpo7advanceE - _ZN34_INTERNAL_f3a2675c_4_k_cu_3a6ab9e94cuda3std3__45__cpo6rbeginE)
_ZN34_INTERNAL_f3a2675c_4_k_cu_3a6ab9e94cuda3std3__45__cpo6rbeginE:
	.zero		1
	.type		_ZN34_INTERNAL_f3a2675c_4_k_cu_3a6ab9e94cuda3std6ranges3__45__cpo7advanceE,@object
	.size		_ZN34_INTERNAL_f3a2675c_4_k_cu_3a6ab9e94cuda3std6ranges3__45__cpo7advanceE,(_ZN34_INTERNAL_f3a2675c_4_k_cu_3a6ab9e94cuda3std6ranges3__45__cpo8distanceE - _ZN34_INTERNAL_f3a2675c_4_k_cu_3a6ab9e94cuda3std6ranges3__45__cpo7advanceE)
_ZN34_INTERNAL_f3a2675c_4_k_cu_3a6ab9e94cuda3std6ranges3__45__cpo7advanceE:
	.zero		1
	.type		_ZN34_INTERNAL_f3a2675c_4_k_cu_3a6ab9e94cuda3std6ranges3__45__cpo8distanceE,@object
	.size		_ZN34_INTERNAL_f3a2675c_4_k_cu_3a6ab9e94cuda3std6ranges3__45__cpo8distanceE,(_ZN34_INTERNAL_f3a2675c_4_k_cu_3a6ab9e94cuda3std3__47nulloptE - _ZN34_INTERNAL_f3a2675c_4_k_cu_3a6ab9e94cuda3std6ranges3__45__cpo8distanceE)
_ZN34_INTERNAL_f3a2675c_4_k_cu_3a6ab9e94cuda3std6ranges3__45__cpo8distanceE:
	.zero		1
	.type		_ZN34_INTERNAL_f3a2675c_4_k_cu_3a6ab9e94cuda3std3__47nulloptE,@object
	.size		_ZN34_INTERNAL_f3a2675c_4_k_cu_3a6ab9e94cuda3std3__47nulloptE,(_ZN34_INTERNAL_f3a2675c_4_k_cu_3a6ab9e96thrust24THRUST_300001_SM_1000_NS12placeholders2_3E - _ZN34_INTERNAL_f3a2675c_4_k_cu_3a6ab9e94cuda3std3__47nulloptE)
_ZN34_INTERNAL_f3a2675c_4_k_cu_3a6ab9e94cuda3std3__47nulloptE:
	.zero		1
	.type		_ZN34_INTERNAL_f3a2675c_4_k_cu_3a6ab9e96thrust24THRUST_300001_SM_1000_NS12placeholders2_3E,@object
	.size		_ZN34_INTERNAL_f3a2675c_4_k_cu_3a6ab9e96thrust24THRUST_300001_SM_1000_NS12placeholders2_3E,(_ZN34_INTERNAL_f3a2675c_4_k_cu_3a6ab9e94cuda3std3__45__cpo5beginE - _ZN34_INTERNAL_f3a2675c_4_k_cu_3a6ab9e96thrust24THRUST_300001_SM_1000_NS12placeholders2_3E)
_ZN34_INTERNAL_f3a2675c_4_k_cu_3a6ab9e96thrust24THRUST_300001_SM_1000_NS12placeholders2_3E:
	.zero		1
	.type		_ZN34_INTERNAL_f3a2675c_4_k_cu_3a6ab9e94cuda3std3__45__cpo5beginE,@object
	.size		_ZN34_INTERNAL_f3a2675c_4_k_cu_3a6ab9e94cuda3std3__45__cpo5beginE,(_ZN34_INTERNAL_f3a2675c_4_k_cu_3a6ab9e94cuda3std6ranges3__45__cpo5beginE - _ZN34_INTERNAL_f3a2675c_4_k_cu_3a6ab9e94cuda3std3__45__cpo5beginE)
_ZN34_INTERNAL_f3a2675c_4_k_cu_3a6ab9e94cuda3std3__45__cpo5beginE:
	.zero		1
	.type		_ZN34_INTERNAL_f3a2675c_4_k_cu_3a6ab9e94cuda3std6ranges3__45__cpo5beginE,@object
	.size		_ZN34_INTERNAL_f3a2675c_4_k_cu_3a6ab9e94cuda3std6ranges3__45__cpo5beginE,(_ZN34_INTERNAL_f3a2675c_4_k_cu_3a6ab9e94cuda3std3__436_GLOBAL__N__f3a2675c_4_k_cu_3a6ab9e96ignoreE - _ZN34_INTERNAL_f3a2675c_4_k_cu_3a6ab9e94cuda3std6ranges3__45__cpo5beginE)
_ZN34_INTERNAL_f3a2675c_4_k_cu_3a6ab9e94cuda3std6ranges3__45__cpo5beginE:
	.zero		1
	.type		_ZN34_INTERNAL_f3a2675c_4_k_cu_3a6ab9e94cuda3std3__436_GLOBAL__N__f3a2675c_4_k_cu_3a6ab9e96ignoreE,@object
	.size		_ZN34_INTERNAL_f3a2675c_4_k_cu_3a6ab9e94cuda3std3__436_GLOBAL__N__f3a2675c_4_k_cu_3a6ab9e96ignoreE,(_ZN34_INTERNAL_f3a2675c_4_k_cu_3a6ab9e94cuda3std6ranges3__45__cpo4dataE - _ZN34_INTERNAL_f3a2675c_4_k_cu_3a6ab9e94cuda3std3__436_GLOBAL__N__f3a2675c_4_k_cu_3a6ab9e96ignoreE)
_ZN34_INTERNAL_f3a2675c_4_k_cu_3a6ab9e94cuda3std3__436_GLOBAL__N__f3a2675c_4_k_cu_3a6ab9e96ignoreE:
	.zero		1
	.type		_ZN34_INTERNAL_f3a2675c_4_k_cu_3a6ab9e94cuda3std6ranges3__45__cpo4dataE,@object
	.size		_ZN34_INTERNAL_f3a2675c_4_k_cu_3a6ab9e94cuda3std6ranges3__45__cpo4dataE,(_ZN34_INTERNAL_f3a2675c_4_k_cu_3a6ab9e96thrust24THRUST_300001_SM_1000_NS12placeholders2_6E - _ZN34_INTERNAL_f3a2675c_4_k_cu_3a6ab9e94cuda3std6ranges3__45__cpo4dataE)
_ZN34_INTERNAL_f3a2675c_4_k_cu_3a6ab9e94cuda3std6ranges3__45__cpo4dataE:
	.zero		1
	.type		_ZN34_INTERNAL_f3a2675c_4_k_cu_3a6ab9e96thrust24THRUST_300001_SM_1000_NS12placeholders2_6E,@object
	.size		_ZN34_INTERNAL_f3a2675c_4_k_cu_3a6ab9e96thrust24THRUST_300001_SM_1000_NS12placeholders2_6E,(_ZN34_INTERNAL_f3a2675c_4_k_cu_3a6ab9e94cuda3std3__45__cpo4cendE - _ZN34_INTERNAL_f3a2675c_4_k_cu_3a6ab9e96thrust24THRUST_300001_SM_1000_NS12placeholders2_6E)
_ZN34_INTERNAL_f3a2675c_4_k_cu_3a6ab9e96thrust24THRUST_300001_SM_1000_NS12placeholders2_6E:
	.zero		1
	.type		_ZN34_INTERNAL_f3a2675c_4_k_cu_3a6ab9e94cuda3std3__45__cpo4cendE,@object
	.size		_ZN34_INTERNAL_f3a2675c_4_k_cu_3a6ab9e94cuda3std3__45__cpo4cendE,(_ZN34_INTERNAL_f3a2675c_4_k_cu_3a6ab9e94cuda3std6ranges3__45__cpo4cendE - _ZN34_INTERNAL_f3a2675c_4_k_cu_3a6ab9e94cuda3std3__45__cpo4cendE)
_ZN34_INTERNAL_f3a2675c_4_k_cu_3a6ab9e94cuda3std3__45__cpo4cendE:
	.zero		1
	.type		_ZN34_INTERNAL_f3a2675c_4_k_cu_3a6ab9e94cuda3std6ranges3__45__cpo4cendE,@object
	.size		_ZN34_INTERNAL_f3a2675c_4_k_cu_3a6ab9e94cuda3std6ranges3__45__cpo4cendE,(_ZN34_INTERNAL_f3a2675c_4_k_cu_3a6ab9e94cuda3std6ranges3__45__cpo5ssizeE - _ZN34_INTERNAL_f3a2675c_4_k_cu_3a6ab9e94cuda3std6ranges3__45__cpo4cendE)
_ZN34_INTERNAL_f3a2675c_4_k_cu_3a6ab9e94cuda3std6ranges3__45__cpo4cendE:
	.zero		1
	.type		_ZN34_INTERNAL_f3a2675c_4_k_cu_3a6ab9e94cuda3std6ranges3__45__cpo5ssizeE,@object
	.size		_ZN34_INTERNAL_f3a2675c_4_k_cu_3a6ab9e94cuda3std6ranges3__45__cpo5ssizeE,(_ZN34_INTERNAL_f3a2675c_4_k_cu_3a6ab9e94cuda3std3__420unreachable_sentinelE - _ZN34_INTERNAL_f3a2675c_4_k_cu_3a6ab9e94cuda3std6ranges3__45__cpo5ssizeE)
_ZN34_INTERNAL_f3a2675c_4_k_cu_3a6ab9e94cuda3std6ranges3__45__cpo5ssizeE:
	.zero		1
	.type		_ZN34_INTERNAL_f3a2675c_4_k_cu_3a6ab9e94cuda3std3__420unreachable_sentinelE,@object
	.size		_ZN34_INTERNAL_f3a2675c_4_k_cu_3a6ab9e94cuda3std3__420unreachable_sentinelE,(_ZN34_INTERNAL_f3a2675c_4_k_cu_3a6ab9e96thrust24THRUST_300001_SM_1000_NS12placeholders3_10E - _ZN34_INTERNAL_f3a2675c_4_k_cu_3a6ab9e94cuda3std3__420unreachable_sentinelE)
_ZN34_INTERNAL_f3a2675c_4_k_cu_3a6ab9e94cuda3std3__420unreachable_sentinelE:
	.zero		1
	.type		_ZN34_INTERNAL_f3a2675c_4_k_cu_3a6ab9e96thrust24THRUST_300001_SM_1000_NS12placeholders3_10E,@object
	.size		_ZN34_INTERNAL_f3a2675c_4_k_cu_3a6ab9e96thrust24THRUST_300001_SM_1000_NS12placeholders3_10E,(_ZN34_INTERNAL_f3a2675c_4_k_cu_3a6ab9e94cuda3std3__45__cpo5crendE - _ZN34_INTERNAL_f3a2675c_4_k_cu_3a6ab9e96thrust24THRUST_300001_SM_1000_NS12placeholders3_10E)
_ZN34_INTERNAL_f3a2675c_4_k_cu_3a6ab9e96thrust24THRUST_300001_SM_1000_NS12placeholders3_10E:
	.zero		1
	.type		_ZN34_INTERNAL_f3a2675c_4_k_cu_3a6ab9e94cuda3std3__45__cpo5crendE,@object
	.size		_ZN34_INTERNAL_f3a2675c_4_k_cu_3a6ab9e94cuda3std3__45__cpo5crendE,(_ZN34_INTERNAL_f3a2675c_4_k_cu_3a6ab9e94cuda3std6ranges3__45__cpo4prevE - _ZN34_INTERNAL_f3a2675c_4_k_cu_3a6ab9e94cuda3std3__45__cpo5crendE)
_ZN34_INTERNAL_f3a2675c_4_k_cu_3a6ab9e94cuda3std3__45__cpo5crendE:
	.zero		1
	.type		_ZN34_INTERNAL_f3a2675c_4_k_cu_3a6ab9e94cuda3std6ranges3__45__cpo4prevE,@object
	.size		_ZN34_INTERNAL_f3a2675c_4_k_cu_3a6ab9e94cuda3std6ranges3__45__cpo4prevE,(_ZN34_INTERNAL_f3a2675c_4_k_cu_3a6ab9e96thrust24THRUST_300001_SM_1000_NS12placeholders2_2E - _ZN34_INTERNAL_f3a2675c_4_k_cu_3a6ab9e94cuda3std6ranges3__45__cpo4prevE)
_ZN34_INTERNAL_f3a2675c_4_k_cu_3a6ab9e94cuda3std6ranges3__45__cpo4prevE:
	.zero		1
	.type		_ZN34_INTERNAL_f3a2675c_4_k_cu_3a6ab9e96thrust24THRUST_300001_SM_1000_NS12placeholders2_2E,@object
	.size		_ZN34_INTERNAL_f3a2675c_4_k_cu_3a6ab9e96thrust24THRUST_300001_SM_1000_NS12placeholders2_2E,(_ZN34_INTERNAL_f3a2675c_4_k_cu_3a6ab9e94cuda3std6ranges3__45__cpo9iter_moveE - _ZN34_INTERNAL_f3a2675c_4_k_cu_3a6ab9e96thrust24THRUST_300001_SM_1000_NS12placeholders2_2E)
_ZN34_INTERNAL_f3a2675c_4_k_cu_3a6ab9e96thrust24THRUST_300001_SM_1000_NS12placeholders2_2E:
	.zero		1
	.type		_ZN34_INTERNAL_f3a2675c_4_k_cu_3a6ab9e94cuda3std6ranges3__45__cpo9iter_moveE,@object
	.size		_ZN34_INTERNAL_f3a2675c_4_k_cu_3a6ab9e94cuda3std6ranges3__45__cpo9iter_moveE,(_ZN34_INTERNAL_f3a2675c_4_k_cu_3a6ab9e96thrust24THRUST_300001_SM_1000_NS12placeholders2_8E - _ZN34_INTERNAL_f3a2675c_4_k_cu_3a6ab9e94cuda3std6ranges3__45__cpo9iter_moveE)
_ZN34_INTERNAL_f3a2675c_4_k_cu_3a6ab9e94cuda3std6ranges3__45__cpo9iter_moveE:
	.zero		1
	.type		_ZN34_INTERNAL_f3a2675c_4_k_cu_3a6ab9e96thrust24THRUST_300001_SM_1000_NS12placeholders2_8E,@object
	.size		_ZN34_INTERNAL_f3a2675c_4_k_cu_3a6ab9e96thrust24THRUST_300001_SM_1000_NS12placeholders2_8E,(_ZN34_INTERNAL_f3a2675c_4_k_cu_3a6ab9e94cuda3std3__45__cpo4rendE - _ZN34_INTERNAL_f3a2675c_4_k_cu_3a6ab9e96thrust24THRUST_300001_SM_1000_NS12placeholders2_8E)
_ZN34_INTERNAL_f3a2675c_4_k_cu_3a6ab9e96thrust24THRUST_300001_SM_1000_NS12placeholders2_8E:
	.zero		1
	.type		_ZN34_INTERNAL_f3a2675c_4_k_cu_3a6ab9e94cuda3std3__45__cpo4rendE,@object
	.size		_ZN34_INTERNAL_f3a2675c_4_k_cu_3a6ab9e94cuda3std3__45__cpo4rendE,(_ZN34_INTERNAL_f3a2675c_4_k_cu_3a6ab9e94cuda3std6ranges3__45__cpo9iter_swapE - _ZN34_INTERNAL_f3a2675c_4_k_cu_3a6ab9e94cuda3std3__45__cpo4rendE)
_ZN34_INTERNAL_f3a2675c_4_k_cu_3a6ab9e94cuda3std3__45__cpo4rendE:
	.zero		1
	.type		_ZN34_INTERNAL_f3a2675c_4_k_cu_3a6ab9e94cuda3std6ranges3__45__cpo9iter_swapE,@object
	.size		_ZN34_INTERNAL_f3a2675c_4_k_cu_3a6ab9e94cuda3std6ranges3__45__cpo9iter_swapE,(_ZN34_INTERNAL_f3a2675c_4_k_cu_3a6ab9e96thrust24THRUST_300001_SM_1000_NS6system6detail10sequential3seqE - _ZN34_INTERNAL_f3a2675c_4_k_cu_3a6ab9e94cuda3std6ranges3__45__cpo9iter_swapE)
_ZN34_INTERNAL_f3a2675c_4_k_cu_3a6ab9e94cuda3std6ranges3__45__cpo9iter_swapE:
	.zero		1
	.type		_ZN34_INTERNAL_f3a2675c_4_k_cu_3a6ab9e96thrust24THRUST_300001_SM_1000_NS6system6detail10sequential3seqE,@object
	.size		_ZN34_INTERNAL_f3a2675c_4_k_cu_3a6ab9e96thrust24THRUST_300001_SM_1000_NS6system6detail10sequential3seqE,(_ZN34_INTERNAL_f3a2675c_4_k_cu_3a6ab9e94cuda3std3__48unexpectE - _ZN34_INTERNAL_f3a2675c_4_k_cu_3a6ab9e96thrust24THRUST_300001_SM_1000_NS6system6detail10sequential3seqE)
_ZN34_INTERNAL_f3a2675c_4_k_cu_3a6ab9e96thrust24THRUST_300001_SM_1000_NS6system6detail10sequential3seqE:
	.zero		1
	.type		_ZN34_INTERNAL_f3a2675c_4_k_cu_3a6ab9e94cuda3std3__48unexpectE,@object
	.size		_ZN34_INTERNAL_f3a2675c_4_k_cu_3a6ab9e94cuda3std3__48unexpectE,(_ZN34_INTERNAL_f3a2675c_4_k_cu_3a6ab9e96thrust24THRUST_300001_SM_1000_NS12placeholders2_4E - _ZN34_INTERNAL_f3a2675c_4_k_cu_3a6ab9e94cuda3std3__48unexpectE)
_ZN34_INTERNAL_f3a2675c_4_k_cu_3a6ab9e94cuda3std3__48unexpectE:
	.zero		1
	.type		_ZN34_INTERNAL_f3a2675c_4_k_cu_3a6ab9e96thrust24THRUST_300001_SM_1000_NS12placeholders2_4E,@object
	.size		_ZN34_INTERNAL_f3a2675c_4_k_cu_3a6ab9e96thrust24THRUST_300001_SM_1000_NS12placeholders2_4E,(_ZN34_INTERNAL_f3a2675c_4_k_cu_3a6ab9e94cuda3std3__45__cpo3endE - _ZN34_INTERNAL_f3a2675c_4_k_cu_3a6ab9e96thrust24THRUST_300001_SM_1000_NS12placeholders2_4E)
_ZN34_INTERNAL_f3a2675c_4_k_cu_3a6ab9e96thrust24THRUST_300001_SM_1000_NS12placeholders2_4E:
	.zero		1
	.type		_ZN34_INTERNAL_f3a2675c_4_k_cu_3a6ab9e94cuda3std3__45__cpo3endE,@object
	.size		_ZN34_INTERNAL_f3a2675c_4_k_cu_3a6ab9e94cuda3std3__45__cpo3endE,(_ZN34_INTERNAL_f3a2675c_4_k_cu_3a6ab9e94cuda3std6ranges3__45__cpo3endE - _ZN34_INTERNAL_f3a2675c_4_k_cu_3a6ab9e94cuda3std3__45__cpo3endE)
_ZN34_INTERNAL_f3a2675c_4_k_cu_3a6ab9e94cuda3std3__45__cpo3endE:
	.zero		1
	.type		_ZN34_INTERNAL_f3a2675c_4_k_cu_3a6ab9e94cuda3std6ranges3__45__cpo3endE,@object
	.size		_ZN34_INTERNAL_f3a2675c_4_k_cu_3a6ab9e94cuda3std6ranges3__45__cpo3endE,(_ZN34_INTERNAL_f3a2675c_4_k_cu_3a6ab9e94cuda3std3__419piecewise_constructE - _ZN34_INTERNAL_f3a2675c_4_k_cu_3a6ab9e94cuda3std6ranges3__45__cpo3endE)
_ZN34_INTERNAL_f3a2675c_4_k_cu_3a6ab9e94cuda3std6ranges3__45__cpo3endE:
	.zero		1
	.type		_ZN34_INTERNAL_f3a2675c_4_k_cu_3a6ab9e94cuda3std3__419piecewise_constructE,@object
	.size		_ZN34_INTERNAL_f3a2675c_4_k_cu_3a6ab9e94cuda3std3__419piecewise_constructE,(_ZN34_INTERNAL_f3a2675c_4_k_cu_3a6ab9e94cuda3std6ranges3__45__cpo5cdataE - _ZN34_INTERNAL_f3a2675c_4_k_cu_3a6ab9e94cuda3std3__419piecewise_constructE)
_ZN34_INTERNAL_f3a2675c_4_k_cu_3a6ab9e94cuda3std3__419piecewise_constructE:
	.zero		1
	.type		_ZN34_INTERNAL_f3a2675c_4_k_cu_3a6ab9e94cuda3std6ranges3__45__cpo5cdataE,@object
	.size		_ZN34_INTERNAL_f3a2675c_4_k_cu_3a6ab9e94cuda3std6ranges3__45__cpo5cdataE,(.L_31 - _ZN34_INTERNAL_f3a2675c_4_k_cu_3a6ab9e94cuda3std6ranges3__45__cpo5cdataE)
_ZN34_INTERNAL_f3a2675c_4_k_cu_3a6ab9e94cuda3std6ranges3__45__cpo5cdataE:
	.zero		1
.L_31:


//--------------------- .nv.shared._Z21check_slack_conditionPKfS0_S0_Pii --------------------------
	.section	.nv.shared._Z21check_slack_conditionPKfS0_S0_Pii,"aw",@nobits
	.sectionflags	@""
	.align	16
	.zero		1024


//--------------------- .nv.shared._Z24check_feasible_conditionPKfPKiS0_S0_Pii --------------------------
	.section	.nv.shared._Z24check_feasible_conditionPKfPKiS0_S0_Pii,"aw",@nobits
	.sectionflags	@""
	.align	16
	.zero		1024


//--------------------- .nv.shared._Z13reset_d_foundv --------------------------
	.section	.nv.shared._Z13reset_d_foundv,"aw",@nobits
	.sectionflags	@""
	.align	16
	.zero		1024


//--------------------- .nv.shared._Z9check_bklPKfPKiS2_i --------------------------
	.section	.nv.shared._Z9check_bklPKfPKiS2_i,"aw",@nobits
	.sectionflags	@""
	.align	16
	.zero		1024


//--------------------- .nv.shared._Z8check_RkPKiS0_S0_i --------------------------
	.section	.nv.shared._Z8check_RkPKiS0_S0_i,"aw",@nobits
	.sectionflags	@""
	.align	16
	.zero		1024


//--------------------- .nv.shared._Z15reset_d_changedv --------------------------
	.section	.nv.shared._Z15reset_d_changedv,"aw",@nobits
	.sectionflags	@""
	.align	16
	.zero		1024


//--------------------- .nv.shared._Z8update_QPiPKiS1_ --------------------------
	.section	.nv.shared._Z8update_QPiPKiS1_,"aw",@nobits
	.sectionflags	@""
	.align	16
	.zero		1024


//--------------------- .nv.shared._Z16finalize_epsilonPKfiPiS1_ --------------------------
	.section	.nv.shared._Z16finalize_epsilonPKfiPiS1_,"aw",@nobits
	.sectionflags	@""
	.align	16
	.zero		1024


//--------------------- .nv.shared._Z13process_cyclePfS_PiPKiS2_iS0_S0_ --------------------------
	.section	.nv.shared._Z13process_cyclePfS_PiPKiS2_iS0_S0_,"aw",@nobits
	.sectionflags	@""
	.align	16
	.zero		1024


//--------------------- .nv.shared._Z23find_min_valid_atomic2dPKfPKiS2_i --------------------------
	.section	.nv.shared._Z23find_min_valid_atomic2dPKfPKiS2_i,"aw",@nobits
	.sectionflags	@""
	.align	16
	.zero		1024


//--------------------- .nv.shared._Z18find_most_negativePKfiPiS1_ --------------------------
	.section	.nv.shared._Z18find_most_negativePKfiPiS1_,"aw",@nobits
	.sectionflags	@""
	.align	16
.nv.shared._Z18find_most_negativePKfiPiS1_:
	.zero		3072


//--------------------- .nv.shared._Z11init_minvalv --------------------------
	.section	.nv.shared._Z11init_minvalv,"aw",@nobits
	.sectionflags	@""
	.align	16
	.zero		1024


//--------------------- .nv.shared._Z12update_dualsPiS_PfS0_i --------------------------
	.section	.nv.shared._Z12update_dualsPiS_PfS0_i,"aw",@nobits
	.sectionflags	@""
	.align	16
	.zero		1024


//--------------------- .nv.shared._Z15set_array_valuePiii --------------------------
	.section	.nv.shared._Z15set_array_valuePiii,"aw",@nobits
	.sectionflags	@""
	.align	16
	.zero		1024


//--------------------- .nv.shared._Z16solve_1bc_kerneliPKiPiS1_PKfS1_S1_ --------------------------
	.section	.nv.shared._Z16solve_1bc_kerneliPKiPiS1_PKfS1_S1_,"aw",@nobits
	.sectionflags	@""
	.align	16
	.zero		1024


//--------------------- .nv.shared._Z11find_argminPKfPiPfi --------------------------
	.section	.nv.shared._Z11find_argminPKfPiPfi,"aw",@nobits
	.sectionflags	@""
	.align	16
.nv.shared._Z11find_argminPKfPiPfi:
	.zero		3072


//--------------------- .nv.shared._Z9compute_BPKfS0_S0_Pfi --------------------------
	.section	.nv.shared._Z9compute_BPKfS0_S0_Pfi,"aw",@nobits
	.sectionflags	@""
	.align	16
	.zero		1024


//--------------------- .nv.constant0._ZN3cub18CUB_300001_SM_10006detail11EmptyKernelIvEEvv --------------------------
	.section	.nv.constant0._ZN3cub18CUB_300001_SM_10006detail11EmptyKernelIvEEvv,"a",@progbits
	.sectionflags	@""
	.align	4
.nv.constant0._ZN3cub18CUB_300001_SM_10006detail11EmptyKernelIvEEvv:
	.zero		896


//--------------------- .nv.constant0._Z21check_slack_conditionPKfS0_S0_Pii --------------------------
	.section	.nv.constant0._Z21check_slack_conditionPKfS0_S0_Pii,"a",@progbits
	.sectionflags	@""
	.align	4
.nv.constant0._Z21check_slack_conditionPKfS0_S0_Pii:
	.zero		932


//--------------------- .nv.constant0._Z24check_feasible_conditionPKfPKiS0_S0_Pii --------------------------
	.section	.nv.constant0._Z24check_feasible_conditionPKfPKiS0_S0_Pii,"a",@progbits
	.sectionflags	@""
	.align	4
.nv.constant0._Z24check_feasible_conditionPKfPKiS0_S0_Pii:
	.zero		940


//--------------------- .nv.constant0._Z13reset_d_foundv --------------------------
	.section	.nv.constant0._Z13reset_d_foundv,"a",@progbits
	.sectionflags	@""
	.align	4
.nv.constant0._Z13reset_d_foundv:
	.zero		896


//--------------------- .nv.constant0._Z9check_bklPKfPKiS2_i --------------------------
	.section	.nv.constant0._Z9check_bklPKfPKiS2_i,"a",@progbits
	.sectionflags	@""
	.align	4
.nv.constant0._Z9check_bklPKfPKiS2_i:
	.zero		924


//--------------------- .nv.constant0._Z8check_RkPKiS0_S0_i --------------------------
	.section	.nv.constant0._Z8check_RkPKiS0_S0_i,"a",@progbits
	.sectionflags	@""
	.align	4
.nv.constant0._Z8check_RkPKiS0_S0_i:
	.zero		924


//--------------------- .nv.constant0._Z15reset_d_changedv --------------------------
	.section	.nv.constant0._Z15reset_d_changedv,"a",@progbits
	.sectionflags	@""
	.align	4
.nv.constant0._Z15reset_d_changedv:
	.zero		896


//--------------------- .nv.constant0._Z8update_QPiPKiS1_ --------------------------
	.section	.nv.constant0._Z8update_QPiPKiS1_,"a",@progbits
	.sectionflags	@""
	.align	4
.nv.constant0._Z8update_QPiPKiS1_:
	.zero		920


//--------------------- .nv.constant0._Z16finalize_epsilonPKfiPiS1_ --------------------------
	.section	.nv.constant0._Z16finalize_epsilonPKfiPiS1_,"a",@progbits
	.sectionflags	@""
	.align	4
.nv.constant0._Z16finalize_epsilonPKfiPiS1_:
	.zero		928


//--------------------- .nv.constant0._Z13process_cyclePfS_PiPKiS2_iS0_S0_ --------------------------
	.section	.nv.constant0._Z13process_cyclePfS_PiPKiS2_iS0_S0_,"a",@progbits
	.sectionflags	@""
	.align	4
.nv.constant0._Z13process_cyclePfS_PiPKiS2_iS0_S0_:
	.zero		960


//--------------------- .nv.constant0._Z23find_min_valid_atomic2dPKfPKiS2_i --------------------------
	.section	.nv.constant0._Z23find_min_valid_atomic2dPKfPKiS2_i,"a",@progbits
	.sectionflags	@""
	.align	4
.nv.constant0._Z23find_min_valid_atomic2dPKfPKiS2_i:
	.zero		924


//--------------------- .nv.constant0._Z18find_most_negativePKfiPiS1_ --------------------------
	.section	.nv.constant0._Z18find_most_negativePKfiPiS1_,"a",@progbits
	.sectionflags	@""
	.align	4
.nv.constant0._Z18find_most_negativePKfiPiS1_:
	.zero		928


//--------------------- .nv.constant0._Z11init_minvalv --------------------------
	.section	.nv.constant0._Z11init_minvalv,"a",@progbits
	.sectionflags	@""
	.align	4
.nv.constant0._Z11init_minvalv:
	.zero		896


//--------------------- .nv.constant0._Z12update_dualsPiS_PfS0_i --------------------------
	.section	.nv.constant0._Z12update_dualsPiS_PfS0_i,"a",@progbits
	.sectionflags	@""
	.align	4
.nv.constant0._Z12update_dualsPiS_PfS0_i:
	.zero		932


//--------------------- .nv.constant0._Z15set_array_valuePiii --------------------------
	.section	.nv.constant0._Z15set_array_valuePiii,"a",@progbits
	.sectionflags	@""
	.align	4
.nv.constant0._Z15set_array_valuePiii:
	.zero		912


//--------------------- .nv.constant0._Z16solve_1bc_kerneliPKiPiS1_PKfS1_S1_ --------------------------
	.section	.nv.constant0._Z16solve_1bc_kerneliPKiPiS1_PKfS1_S1_,"a",@progbits
	.sectionflags	@""
	.align	4
.nv.constant0._Z16solve_1bc_kerneliPKiPiS1_PKfS1_S1_:
	.zero		952


//--------------------- .nv.constant0._Z11find_argminPKfPiPfi --------------------------
	.section	.nv.constant0._Z11find_argminPKfPiPfi,"a",@progbits
	.sectionflags	@""
	.align	4
.nv.constant0._Z11find_argminPKfPiPfi:
	.zero		924


//--------------------- .nv.constant0._Z9compute_BPKfS0_S0_Pfi --------------------------
	.section	.nv.constant0._Z9compute_BPKfS0_S0_Pfi,"a",@progbits
	.sectionflags	@""
	.align	4
.nv.constant0._Z9compute_BPKfS0_S0_Pfi:
	.zero		932


//--------------------- SYMBOLS --------------------------

	.type		.nv.reservedSmem.offset0,@object
	.size		.nv.reservedSmem.offset0,0x4
	.type		.nv.reservedSmem.cap,@object
	.size		.nv.reservedSmem.cap,0x4
